// auto-generated by cutlass_sweep.gemm — config: {"arch": "sm_100", "cluster_m": 1, "cluster_n": 8, "dtype": "e4m3", "dtype_b": "e4m3", "layout": "nt", "stages": 0, "tile_k": 32, "tile_m": 128, "tile_n": 256}
#include "cutlass/cutlass.h"
#include "cutlass/gemm/collective/collective_builder.hpp"
#include "cutlass/gemm/device/gemm_universal_adapter.h"
#include "cutlass/gemm/kernel/gemm_universal.hpp"
#include "cutlass/epilogue/collective/collective_builder.hpp"

using ElemA = cutlass::float_e4m3_t;
using ElemB = cutlass::float_e4m3_t;
using ElemCD = cutlass::float_e4m3_t;
using Acc  = float;
using TileShape    = cute::Shape<cute::_128, cute::_256, cute::_32>;
using ClusterShape = cute::Shape<cute::_1, cute::_8, cute::_1>;

using CollectiveEpilogue = typename cutlass::epilogue::collective::CollectiveBuilder<
    cutlass::arch::Sm100, cutlass::arch::OpClassTensorOp,
    TileShape, ClusterShape,
    cutlass::epilogue::collective::EpilogueTileAuto,
    Acc, Acc,
    ElemCD, cutlass::layout::RowMajor, 128 / cutlass::sizeof_bits<ElemCD>::value,
    ElemCD, cutlass::layout::RowMajor, 128 / cutlass::sizeof_bits<ElemCD>::value,
    cutlass::epilogue::collective::EpilogueScheduleAuto
  >::CollectiveOp;

using CollectiveMainloop = typename cutlass::gemm::collective::CollectiveBuilder<
    cutlass::arch::Sm100, cutlass::arch::OpClassTensorOp,
    ElemA, cutlass::layout::RowMajor, 128 / cutlass::sizeof_bits<ElemA>::value,
    ElemB, cutlass::layout::ColumnMajor, 128 / cutlass::sizeof_bits<ElemB>::value,
    Acc,
    TileShape, ClusterShape,
    cutlass::gemm::collective::StageCountAutoCarveout<static_cast<int>(sizeof(typename CollectiveEpilogue::SharedStorage))>,
    cutlass::gemm::collective::KernelScheduleAuto
  >::CollectiveOp;

using GemmKernel = cutlass::gemm::kernel::GemmUniversal<
    cute::Shape<int,int,int,int>,
    CollectiveMainloop,
    CollectiveEpilogue
>;
using Gemm = cutlass::gemm::device::GemmUniversalAdapter<GemmKernel>;

// Force the device kernel symbol into the cubin without needing a host main.
auto* _anchor = &cutlass::device_kernel<GemmKernel>;


// ===== COMPILED SASS (sm_100a) =====

	.target	sm_100a

	.elftype	@"ET_EXEC"


//--------------------- .note.nv.tkinfo           --------------------------
	.section	.note.nv.tkinfo,"",@"SHT_NOTE"
	.sectionflags	@"SHF_NOTE_NV_TKINFO"
	.tkinfo
        /*0018*/ 	.word	0x00000002
        /*0030*/ 	.string	""
        /*0030*/ 	.string	"ptxas"
        /*0030*/ 	.string	"Cuda compilation tools, release 13.0, V13.0.88"
        /*0030*/ 	.string	"Build cuda_13.0.r13.0/compiler.36424714_0"
        /*0030*/ 	.string	"-arch sm_100a -m 64 "



//--------------------- .note.nv.cuinfo           --------------------------
	.section	.note.nv.cuinfo,"",@"SHT_NOTE"
	.sectionflags	@"SHF_NOTE_NV_CUINFO"
        /*0018*/ 	.short	0x0002
        /*001a*/ 	.short	0x0064
        /*001c*/ 	.short	0x0082
	.zero		2


//--------------------- .nv.info                  --------------------------
	.section	.nv.info,"",@"SHT_CUDA_INFO"
	.align	4


	//----- nvinfo : EIATTR_REGCOUNT
	.align		4
        /*0000*/ 	.byte	0x04, 0x2f
        /*0002*/ 	.short	(.L_20 - .L_19)
	.align		4
.L_19:
        /*0004*/ 	.word	index@(_ZN7cutlass13device_kernelINS_4gemm6kernel13GemmUniversalIN4cute5tupleIJiiiiEEENS1_10collective13CollectiveMmaINS1_35MainloopSm100TmaUmmaWarpSpecializedILi14ELi2ELi2ENS5_IJNS4_1CILi1EEENSA_ILi8EEESB_EEEEENS5_IJNSA_ILi128EEENSA_ILi256EEENSA_ILi32EEEEEENS_12float_e4m3_tENS5_IJlSB_lEEESJ_SK_NS4_8TiledMMAINS4_8MMA_AtomIJNS4_10MMA_TraitsINS4_19SM100_MMA_F8F6F4_SSEJSJ_SJ_fSF_SG_NS4_17integral_constantINS4_4UMMA5MajorELSR_0EEESS_NSP_INSQ_7ScaleInELST_0EEESU_EEEEEENS4_6LayoutINS5_IJSB_SB_SB_EEENS5_IJNSA_ILi0EEESZ_SZ_EEEEENS5_IJNS4_10UnderscoreES12_S12_EEEEENS4_23SM90_TMA_LOAD_MULTICASTENS4_14ComposedLayoutINS4_7SwizzleILi1ELi4ELi3EEENS4_18smem_ptr_flag_bitsILi8EEENSX_INS5_IJSC_SH_EEENS5_IJSH_SB_EEEEEEEvNS4_8identityENS4_13SM90_TMA_LOADES1E_vS1F_EENS_8epilogue10collective18CollectiveEpilogueINS1I_23Sm100TmaWarpSpecializedILi4ELi2ELi64ELb0ELb0EEEJSI_NS5_IJNSX_ISF_SB_EENSX_INSA_ILi64EEESB_EEEEESJ_SK_SJ_SK_NS1I_6fusion15FusionCallbacksIS1M_NS1R_17LinearCombinationISJ_fSJ_fLNS_15FloatRoundStyleE2EEESI_S1Q_JEEENS4_5SM1004TMEM4LOAD26SM100_TMEM_LOAD_32dp32b64xES1G_NS16_INS17_ILi2ELi4ELi3EEES1A_NSX_INS5_IJSC_S1O_EEENS5_IJS1O_SB_EEEEEEENS4_39AutoVectorizingCopyWithAssumedAlignmentILi128EEENS4_14SM90_TMA_STOREES25_S27_S27_EEEvvEEEEvNT_6ParamsE)
        /*0008*/ 	.word	0x000000ce


	//----- nvinfo : EIATTR_FRAME_SIZE
	.align		4
.L_20:
        /*000c*/ 	.byte	0x04, 0x11
        /*000e*/ 	.short	(.L_22 - .L_21)
	.align		4
.L_21:
        /*0010*/ 	.word	index@($__internal_2_$__cuda_sm10x_tcgen05_guardrail_trap_unallocated_columns_being_dealloced)
        /*0014*/ 	.word	0x00000000


	//----- nvinfo : EIATTR_FRAME_SIZE
	.align		4
.L_22:
        /*0018*/ 	.byte	0x04, 0x11
        /*001a*/ 	.short	(.L_24 - .L_23)
	.align		4
.L_23:
        /*001c*/ 	.word	index@($__internal_1_$__cuda_sm10x_tcgen05_guardrail_trap_phase_invalid_during_alloc)
        /*0020*/ 	.word	0x00000000


	//----- nvinfo : EIATTR_FRAME_SIZE
	.align		4
.L_24:
        /*0024*/ 	.byte	0x04, 0x11
        /*0026*/ 	.short	(.L_26 - .L_25)
	.align		4
.L_25:
        /*0028*/ 	.word	index@($__internal_0_$__cuda_sm10x_tcgen05_guardrail_trap_col_being_dealloced_not_returned_by_alloc)
        /*002c*/ 	.word	0x00000000


	//----- nvinfo : EIATTR_FRAME_SIZE
	.align		4
.L_26:
        /*0030*/ 	.byte	0x04, 0x11
        /*0032*/ 	.short	(.L_28 - .L_27)
	.align		4
.L_27:
        /*0034*/ 	.word	index@(_ZN7cutlass13device_kernelINS_4gemm6kernel13GemmUniversalIN4cute5tupleIJiiiiEEENS1_10collective13CollectiveMmaINS1_35MainloopSm100TmaUmmaWarpSpecializedILi14ELi2ELi2ENS5_IJNS4_1CILi1EEENSA_ILi8EEESB_EEEEENS5_IJNSA_ILi128EEENSA_ILi256EEENSA_ILi32EEEEEENS_12float_e4m3_tENS5_IJlSB_lEEESJ_SK_NS4_8TiledMMAINS4_8MMA_AtomIJNS4_10MMA_TraitsINS4_19SM100_MMA_F8F6F4_SSEJSJ_SJ_fSF_SG_NS4_17integral_constantINS4_4UMMA5MajorELSR_0EEESS_NSP_INSQ_7ScaleInELST_0EEESU_EEEEEENS4_6LayoutINS5_IJSB_SB_SB_EEENS5_IJNSA_ILi0EEESZ_SZ_EEEEENS5_IJNS4_10UnderscoreES12_S12_EEEEENS4_23SM90_TMA_LOAD_MULTICASTENS4_14ComposedLayoutINS4_7SwizzleILi1ELi4ELi3EEENS4_18smem_ptr_flag_bitsILi8EEENSX_INS5_IJSC_SH_EEENS5_IJSH_SB_EEEEEEEvNS4_8identityENS4_13SM90_TMA_LOADES1E_vS1F_EENS_8epilogue10collective18CollectiveEpilogueINS1I_23Sm100TmaWarpSpecializedILi4ELi2ELi64ELb0ELb0EEEJSI_NS5_IJNSX_ISF_SB_EENSX_INSA_ILi64EEESB_EEEEESJ_SK_SJ_SK_NS1I_6fusion15FusionCallbacksIS1M_NS1R_17LinearCombinationISJ_fSJ_fLNS_15FloatRoundStyleE2EEESI_S1Q_JEEENS4_5SM1004TMEM4LOAD26SM100_TMEM_LOAD_32dp32b64xES1G_NS16_INS17_ILi2ELi4ELi3EEES1A_NSX_INS5_IJSC_S1O_EEENS5_IJS1O_SB_EEEEEEENS4_39AutoVectorizingCopyWithAssumedAlignmentILi128EEENS4_14SM90_TMA_STOREES25_S27_S27_EEEvvEEEEvNT_6ParamsE)
        /*0038*/ 	.word	0x00000000


	//----- nvinfo : EIATTR_MIN_STACK_SIZE
	.align		4
.L_28:
        /*003c*/ 	.byte	0x04, 0x12
        /*003e*/ 	.short	(.L_30 - .L_29)
	.align		4
.L_29:
        /*0040*/ 	.word	index@(_ZN7cutlass13device_kernelINS_4gemm6kernel13GemmUniversalIN4cute5tupleIJiiiiEEENS1_10collective13CollectiveMmaINS1_35MainloopSm100TmaUmmaWarpSpecializedILi14ELi2ELi2ENS5_IJNS4_1CILi1EEENSA_ILi8EEESB_EEEEENS5_IJNSA_ILi128EEENSA_ILi256EEENSA_ILi32EEEEEENS_12float_e4m3_tENS5_IJlSB_lEEESJ_SK_NS4_8TiledMMAINS4_8MMA_AtomIJNS4_10MMA_TraitsINS4_19SM100_MMA_F8F6F4_SSEJSJ_SJ_fSF_SG_NS4_17integral_constantINS4_4UMMA5MajorELSR_0EEESS_NSP_INSQ_7ScaleInELST_0EEESU_EEEEEENS4_6LayoutINS5_IJSB_SB_SB_EEENS5_IJNSA_ILi0EEESZ_SZ_EEEEENS5_IJNS4_10UnderscoreES12_S12_EEEEENS4_23SM90_TMA_LOAD_MULTICASTENS4_14ComposedLayoutINS4_7SwizzleILi1ELi4ELi3EEENS4_18smem_ptr_flag_bitsILi8EEENSX_INS5_IJSC_SH_EEENS5_IJSH_SB_EEEEEEEvNS4_8identityENS4_13SM90_TMA_LOADES1E_vS1F_EENS_8epilogue10collective18CollectiveEpilogueINS1I_23Sm100TmaWarpSpecializedILi4ELi2ELi64ELb0ELb0EEEJSI_NS5_IJNSX_ISF_SB_EENSX_INSA_ILi64EEESB_EEEEESJ_SK_SJ_SK_NS1I_6fusion15FusionCallbacksIS1M_NS1R_17LinearCombinationISJ_fSJ_fLNS_15FloatRoundStyleE2EEESI_S1Q_JEEENS4_5SM1004TMEM4LOAD26SM100_TMEM_LOAD_32dp32b64xES1G_NS16_INS17_ILi2ELi4ELi3EEES1A_NSX_INS5_IJSC_S1O_EEENS5_IJS1O_SB_EEEEEEENS4_39AutoVectorizingCopyWithAssumedAlignmentILi128EEENS4_14SM90_TMA_STOREES25_S27_S27_EEEvvEEEEvNT_6ParamsE)
        /*0044*/ 	.word	0x00000000
.L_30:


//--------------------- .nv.compat                --------------------------
	.section	.nv.compat,"",@"SHT_CUDA_COMPAT_INFO"
	.align	4
        /*0000*/ 	.byte	0x02, 0x09, 0x01, 0x00, 0x02, 0x02, 0x02, 0x00, 0x02, 0x05, 0x05, 0x00, 0x03, 0x07, 0x01, 0x01
        /*0010*/ 	.byte	0x02, 0x03, 0x01, 0x00, 0x02, 0x06, 0x01, 0x00, 0x04, 0x0b, 0x08, 0x00, 0x09, 0x00, 0x00, 0x00
        /*0020*/ 	.byte	0x00, 0x00, 0x00, 0x00


//--------------------- .nv.info._ZN7cutlass13device_kernelINS_4gemm6kernel13GemmUniversalIN4cute5tupleIJiiiiEEENS1_10collective13CollectiveMmaINS1_35MainloopSm100TmaUmmaWarpSpecializedILi14ELi2ELi2ENS5_IJNS4_1CILi1EEENSA_ILi8EEESB_EEEEENS5_IJNSA_ILi128EEENSA_ILi256EEENSA_ILi32EEEEEENS_12float_e4m3_tENS5_IJlSB_lEEESJ_SK_NS4_8TiledMMAINS4_8MMA_AtomIJNS4_10MMA_TraitsINS4_19SM100_MMA_F8F6F4_SSEJSJ_SJ_fSF_SG_NS4_17integral_constantINS4_4UMMA5MajorELSR_0EEESS_NSP_INSQ_7ScaleInELST_0EEESU_EEEEEENS4_6LayoutINS5_IJSB_SB_SB_EEENS5_IJNSA_ILi0EEESZ_SZ_EEEEENS5_IJNS4_10UnderscoreES12_S12_EEEEENS4_23SM90_TMA_LOAD_MULTICASTENS4_14ComposedLayoutINS4_7SwizzleILi1ELi4ELi3EEENS4_18smem_ptr_flag_bitsILi8EEENSX_INS5_IJSC_SH_EEENS5_IJSH_SB_EEEEEEEvNS4_8identityENS4_13SM90_TMA_LOADES1E_vS1F_EENS_8epilogue10collective18CollectiveEpilogueINS1I_23Sm100TmaWarpSpecializedILi4ELi2ELi64ELb0ELb0EEEJSI_NS5_IJNSX_ISF_SB_EENSX_INSA_ILi64EEESB_EEEEESJ_SK_SJ_SK_NS1I_6fusion15FusionCallbacksIS1M_NS1R_17LinearCombinationISJ_fSJ_fLNS_15FloatRoundStyleE2EEESI_S1Q_JEEENS4_5SM1004TMEM4LOAD26SM100_TMEM_LOAD_32dp32b64xES1G_NS16_INS17_ILi2ELi4ELi3EEES1A_NSX_INS5_IJSC_S1O_EEENS5_IJS1O_SB_EEEEEEENS4_39AutoVectorizingCopyWithAssumedAlignmentILi128EEENS4_14SM90_TMA_STOREES25_S27_S27_EEEvvEEEEvNT_6ParamsE --------------------------
	.section	.nv.info._ZN7cutlass13device_kernelINS_4gemm6kernel13GemmUniversalIN4cute5tupleIJiiiiEEENS1_10collective13CollectiveMmaINS1_35MainloopSm100TmaUmmaWarpSpecializedILi14ELi2ELi2ENS5_IJNS4_1CILi1EEENSA_ILi8EEESB_EEEEENS5_IJNSA_ILi128EEENSA_ILi256EEENSA_ILi32EEEEEENS_12float_e4m3_tENS5_IJlSB_lEEESJ_SK_NS4_8TiledMMAINS4_8MMA_AtomIJNS4_10MMA_TraitsINS4_19SM100_MMA_F8F6F4_SSEJSJ_SJ_fSF_SG_NS4_17integral_constantINS4_4UMMA5MajorELSR_0EEESS_NSP_INSQ_7ScaleInELST_0EEESU_EEEEEENS4_6LayoutINS5_IJSB_SB_SB_EEENS5_IJNSA_ILi0EEESZ_SZ_EEEEENS5_IJNS4_10UnderscoreES12_S12_EEEEENS4_23SM90_TMA_LOAD_MULTICASTENS4_14ComposedLayoutINS4_7SwizzleILi1ELi4ELi3EEENS4_18smem_ptr_flag_bitsILi8EEENSX_INS5_IJSC_SH_EEENS5_IJSH_SB_EEEEEEEvNS4_8identityENS4_13SM90_TMA_LOADES1E_vS1F_EENS_8epilogue10collective18CollectiveEpilogueINS1I_23Sm100TmaWarpSpecializedILi4ELi2ELi64ELb0ELb0EEEJSI_NS5_IJNSX_ISF_SB_EENSX_INSA_ILi64EEESB_EEEEESJ_SK_SJ_SK_NS1I_6fusion15FusionCallbacksIS1M_NS1R_17LinearCombinationISJ_fSJ_fLNS_15FloatRoundStyleE2EEESI_S1Q_JEEENS4_5SM1004TMEM4LOAD26SM100_TMEM_LOAD_32dp32b64xES1G_NS16_INS17_ILi2ELi4ELi3EEES1A_NSX_INS5_IJSC_S1O_EEENS5_IJS1O_SB_EEEEEEENS4_39AutoVectorizingCopyWithAssumedAlignmentILi128EEENS4_14SM90_TMA_STOREES25_S27_S27_EEEvvEEEEvNT_6ParamsE,"",@"SHT_CUDA_INFO"
	.sectionflags	@""
	.align	4


	//----- nvinfo : EIATTR_CUDA_API_VERSION
	.align		4
        /*0000*/ 	.byte	0x04, 0x37
        /*0002*/ 	.short	(.L_32 - .L_31)
.L_31:
        /*0004*/ 	.word	0x00000082


	//----- nvinfo : EIATTR_KPARAM_INFO
	.align		4
.L_32:
        /*0008*/ 	.byte	0x04, 0x17
        /*000a*/ 	.short	(.L_34 - .L_33)
.L_33:
        /*000c*/ 	.word	0x00000000
        /*0010*/ 	.short	0x0000
        /*0012*/ 	.short	0x0000
        /*0014*/ 	.byte	0x00, 0xf0, 0x01, 0x20


	//----- nvinfo : EIATTR_AT_ENTRY_FRAGMENTS
	.align		4
.L_34:
        /*0018*/ 	.byte	0x04, 0x4f
        /*001a*/ 	.short	(.L_36 - .L_35)


	//   ....[0]....
.L_35:
        /*001c*/ 	.word	0x00000006


	//----- nvinfo : EIATTR_RESERVED_SMEM_USED
	.align		4
.L_36:
        /*0020*/ 	.byte	0x01, 0x41
	.zero		2


	//----- nvinfo : EIATTR_SPARSE_MMA_MASK
	.align		4
        /*0024*/ 	.byte	0x03, 0x50
        /*0026*/ 	.short	0x0000


	//----- nvinfo : EIATTR_TCGEN05_1CTA_USED
	.align		4
        /*0028*/ 	.byte	0x01, 0x51
	.zero		2


	//----- nvinfo : EIATTR_MAXREG_COUNT
	.align		4
        /*002c*/ 	.byte	0x03, 0x1b
        /*002e*/ 	.short	0x00ff


	//----- nvinfo : EIATTR_NUM_BARRIERS
	.align		4
        /*0030*/ 	.byte	0x02, 0x4c
        /*0032*/ 	.byte	0x07
	.zero		1


	//----- nvinfo : EIATTR_EXTERNS
	.align		4
        /*0034*/ 	.byte	0x04, 0x0f
        /*0036*/ 	.short	(.L_38 - .L_37)


	//   ....[0]....
	.align		4
.L_37:
        /*0038*/ 	.word	index@(__assertfail)


	//----- nvinfo : EIATTR_MERCURY_ISA_VERSION
	.align		4
.L_38:
        /*003c*/ 	.byte	0x03, 0x5f
        /*003e*/ 	.short	0x0101


	//----- nvinfo : EIATTR_INT_WARP_WIDE_INSTR_OFFSETS
	.align		4
        /*0040*/ 	.byte	0x04, 0x31
        /*0042*/ 	.short	(.L_40 - .L_39)


	//   ....[0]....
.L_39:
        /*0044*/ 	.word	0x00004240


	//   ....[1]....
        /*0048*/ 	.word	0x00004260


	//   ....[2]....
        /*004c*/ 	.word	0x00004290


	//   ....[3]....
        /*0050*/ 	.word	0x00004e10


	//   ....[4]....
        /*0054*/ 	.word	0x00004e80


	//   ....[5]....
        /*0058*/ 	.word	0x00004f50


	//   ....[6]....
        /*005c*/ 	.word	0x00004fd0


	//   ....[7]....
        /*0060*/ 	.word	0x000050c0


	//   ....[8]....
        /*0064*/ 	.word	0x00005140


	//   ....[9]....
        /*0068*/ 	.word	0x00005220


	//   ....[10]....
        /*006c*/ 	.word	0x000052d0


	//----- nvinfo : EIATTR_COOP_GROUP_MASK_REGIDS
	.align		4
.L_40:
        /*0070*/ 	.byte	0x04, 0x29
        /*0072*/ 	.short	(.L_42 - .L_41)


	//   ....[0]....
.L_41:
        /*0074*/ 	.word	0xffffffff


	//   ....[1]....
        /*0078*/ 	.word	0xffffffff


	//   ....[2]....
        /*007c*/ 	.word	0xffffffff


	//   ....[3]....
        /*0080*/ 	.word	0xffffffff


	//   ....[4]....
        /*0084*/ 	.word	0xffffffff


	//   ....[5]....
        /*0088*/ 	.word	0xffffffff


	//   ....[6]....
        /*008c*/ 	.word	0xffffffff


	//   ....[7]....
        /*0090*/ 	.word	0xffffffff


	//   ....[8]....
        /*0094*/ 	.word	0xffffffff


	//   ....[9]....
        /*0098*/ 	.word	0xffffffff


	//   ....[10]....
        /*009c*/ 	.word	0xffffffff


	//   ....[11]....
        /*00a0*/ 	.word	0xffffffff


	//   ....[12]....
        /*00a4*/ 	.word	0xffffffff


	//   ....[13]....
        /*00a8*/ 	.word	0xffffffff


	//----- nvinfo : EIATTR_COOP_GROUP_INSTR_OFFSETS
	.align		4
.L_42:
        /*00ac*/ 	.byte	0x04, 0x28
        /*00ae*/ 	.short	(.L_44 - .L_43)


	//   ....[0]....
.L_43:
        /*00b0*/ 	.word	0x00000080


	//   ....[1]....
        /*00b4*/ 	.word	0x000004f0


	//   ....[2]....
        /*00b8*/ 	.word	0x00000810


	//   ....[3]....
        /*00bc*/ 	.word	0x000009b0


	//   ....[4]....
        /*00c0*/ 	.word	0x00000ab0


	//   ....[5]....
        /*00c4*/ 	.word	0x00000c20


	//   ....[6]....
        /*00c8*/ 	.word	0x00000d80


	//   ....[7]....
        /*00cc*/ 	.word	0x00000f30


	//   ....[8]....
        /*00d0*/ 	.word	0x00002280


	//   ....[9]....
        /*00d4*/ 	.word	0x00003700


	//   ....[10]....
        /*00d8*/ 	.word	0x00003910


	//   ....[11]....
        /*00dc*/ 	.word	0x00003940


	//   ....[12]....
        /*00e0*/ 	.word	0x00004120


	//   ....[13]....
        /*00e4*/ 	.word	0x00004350


	//----- nvinfo : EIATTR_VRC_CTA_INIT_COUNT
	.align		4
.L_44:
        /*00e8*/ 	.byte	0x02, 0x4a
        /*00ea*/ 	.byte	0x80
	.zero		1


	//----- nvinfo : EIATTR_SYSCALL_OFFSETS
	.align		4
        /*00ec*/ 	.byte	0x04, 0x46
        /*00ee*/ 	.short	(.L_46 - .L_45)


	//   ....[0]....
.L_45:
        /*00f0*/ 	.word	0x00005f50


	//   ....[1]....
        /*00f4*/ 	.word	0x00006090


	//   ....[2]....
        /*00f8*/ 	.word	0x00006920


	//   ....[3]....
        /*00fc*/ 	.word	0x00007f40


	//   ....[4]....
        /*0100*/ 	.word	0x000094f0


	//   ....[5]....
        /*0104*/ 	.word	0x0000aac0


	//----- nvinfo : EIATTR_MBARRIER_INSTR_OFFSETS
	.align		4
.L_46:
        /*0108*/ 	.byte	0x04, 0x39
        /*010a*/ 	.short	(.L_48 - .L_47)


	//   ....[0]....
.L_47:
        /*010c*/ 	.word	0x00000630
        /*0110*/ 	.word	0x000000ff
        /*0114*/ 	.word	0x00000000
        /*0118*/ 	.short	0x0100
        /*011a*/ 	.byte	0x04
	.zero		1


	//   ....[1]....
        /*011c*/ 	.word	0x00000640
        /*0120*/ 	.word	0x000000ff
        /*0124*/ 	.word	0x00000070
        /*0128*/ 	.short	0x0100
        /*012a*/ 	.byte	0x04
	.zero		1


	//   ....[2]....
        /*012c*/ 	.word	0x00000650
        /*0130*/ 	.word	0x000000ff
        /*0134*/ 	.word	0x00000008
        /*0138*/ 	.short	0x0100
        /*013a*/ 	.byte	0x04
	.zero		1


	//   ....[3]....
        /*013c*/ 	.word	0x00000660
        /*0140*/ 	.word	0x000000ff
        /*0144*/ 	.word	0x00000078
        /*0148*/ 	.short	0x0100
        /*014a*/ 	.byte	0x04
	.zero		1


	//   ....[4]....
        /*014c*/ 	.word	0x00000670
        /*0150*/ 	.word	0x000000ff
        /*0154*/ 	.word	0x00000010
        /*0158*/ 	.short	0x0100
        /*015a*/ 	.byte	0x04
	.zero		1


	//   ....[5]....
        /*015c*/ 	.word	0x00000680
        /*0160*/ 	.word	0x000000ff
        /*0164*/ 	.word	0x00000080
        /*0168*/ 	.short	0x0100
        /*016a*/ 	.byte	0x04
	.zero		1


	//   ....[6]....
        /*016c*/ 	.word	0x00000690
        /*0170*/ 	.word	0x000000ff
        /*0174*/ 	.word	0x00000018
        /*0178*/ 	.short	0x0100
        /*017a*/ 	.byte	0x04
	.zero		1


	//   ....[7]....
        /*017c*/ 	.word	0x000006a0
        /*0180*/ 	.word	0x000000ff
        /*0184*/ 	.word	0x00000088
        /*0188*/ 	.short	0x0100
        /*018a*/ 	.byte	0x04
	.zero		1


	//   ....[8]....
        /*018c*/ 	.word	0x000006b0
        /*0190*/ 	.word	0x000000ff
        /*0194*/ 	.word	0x00000020
        /*0198*/ 	.short	0x0100
        /*019a*/ 	.byte	0x04
	.zero		1


	//   ....[9]....
        /*019c*/ 	.word	0x000006c0
        /*01a0*/ 	.word	0x000000ff
        /*01a4*/ 	.word	0x00000090
        /*01a8*/ 	.short	0x0100
        /*01aa*/ 	.byte	0x04
	.zero		1


	//   ....[10]....
        /*01ac*/ 	.word	0x000006d0
        /*01b0*/ 	.word	0x000000ff
        /*01b4*/ 	.word	0x00000028
        /*01b8*/ 	.short	0x0100
        /*01ba*/ 	.byte	0x04
	.zero		1


	//   ....[11]....
        /*01bc*/ 	.word	0x000006e0
        /*01c0*/ 	.word	0x000000ff
        /*01c4*/ 	.word	0x00000098
        /*01c8*/ 	.short	0x0100
        /*01ca*/ 	.byte	0x04
	.zero		1


	//   ....[12]....
        /*01cc*/ 	.word	0x000006f0
        /*01d0*/ 	.word	0x000000ff
        /*01d4*/ 	.word	0x00000030
        /*01d8*/ 	.short	0x0100
        /*01da*/ 	.byte	0x04
	.zero		1


	//   ....[13]....
        /*01dc*/ 	.word	0x00000700
        /*01e0*/ 	.word	0x000000ff
        /*01e4*/ 	.word	0x000000a0
        /*01e8*/ 	.short	0x0100
        /*01ea*/ 	.byte	0x04
	.zero		1


	//   ....[14]....
        /*01ec*/ 	.word	0x00000710
        /*01f0*/ 	.word	0x000000ff
        /*01f4*/ 	.word	0x00000038
        /*01f8*/ 	.short	0x0100
        /*01fa*/ 	.byte	0x04
	.zero		1


	//   ....[15]....
        /*01fc*/ 	.word	0x00000720
        /*0200*/ 	.word	0x000000ff
        /*0204*/ 	.word	0x000000a8
        /*0208*/ 	.short	0x0100
        /*020a*/ 	.byte	0x04
	.zero		1


	//   ....[16]....
        /*020c*/ 	.word	0x00000730
        /*0210*/ 	.word	0x000000ff
        /*0214*/ 	.word	0x00000040
        /*0218*/ 	.short	0x0100
        /*021a*/ 	.byte	0x04
	.zero		1


	//   ....[17]....
        /*021c*/ 	.word	0x00000740
        /*0220*/ 	.word	0x000000ff
        /*0224*/ 	.word	0x000000b0
        /*0228*/ 	.short	0x0100
        /*022a*/ 	.byte	0x04
	.zero		1


	//   ....[18]....
        /*022c*/ 	.word	0x00000750
        /*0230*/ 	.word	0x000000ff
        /*0234*/ 	.word	0x00000048
        /*0238*/ 	.short	0x0100
        /*023a*/ 	.byte	0x04
	.zero		1


	//   ....[19]....
        /*023c*/ 	.word	0x00000760
        /*0240*/ 	.word	0x000000ff
        /*0244*/ 	.word	0x000000b8
        /*0248*/ 	.short	0x0100
        /*024a*/ 	.byte	0x04
	.zero		1


	//   ....[20]....
        /*024c*/ 	.word	0x00000770
        /*0250*/ 	.word	0x000000ff
        /*0254*/ 	.word	0x00000050
        /*0258*/ 	.short	0x0100
        /*025a*/ 	.byte	0x04
	.zero		1


	//   ....[21]....
        /*025c*/ 	.word	0x00000780
        /*0260*/ 	.word	0x000000ff
        /*0264*/ 	.word	0x000000c0
        /*0268*/ 	.short	0x0100
        /*026a*/ 	.byte	0x04
	.zero		1


	//   ....[22]....
        /*026c*/ 	.word	0x00000790
        /*0270*/ 	.word	0x000000ff
        /*0274*/ 	.word	0x00000058
        /*0278*/ 	.short	0x0100
        /*027a*/ 	.byte	0x04
	.zero		1


	//   ....[23]....
        /*027c*/ 	.word	0x000007a0
        /*0280*/ 	.word	0x000000ff
        /*0284*/ 	.word	0x000000c8
        /*0288*/ 	.short	0x0100
        /*028a*/ 	.byte	0x04
	.zero		1


	//   ....[24]....
        /*028c*/ 	.word	0x000007b0
        /*0290*/ 	.word	0x000000ff
        /*0294*/ 	.word	0x00000060
        /*0298*/ 	.short	0x0100
        /*029a*/ 	.byte	0x04
	.zero		1


	//   ....[25]....
        /*029c*/ 	.word	0x000007c0
        /*02a0*/ 	.word	0x000000ff
        /*02a4*/ 	.word	0x000000d0
        /*02a8*/ 	.short	0x0100
        /*02aa*/ 	.byte	0x04
	.zero		1


	//   ....[26]....
        /*02ac*/ 	.word	0x000007d0
        /*02b0*/ 	.word	0x000000ff
        /*02b4*/ 	.word	0x00000068
        /*02b8*/ 	.short	0x0100
        /*02ba*/ 	.byte	0x04
	.zero		1


	//   ....[27]....
        /*02bc*/ 	.word	0x000007e0
        /*02c0*/ 	.word	0x000000ff
        /*02c4*/ 	.word	0x000000d8
        /*02c8*/ 	.short	0x0100
        /*02ca*/ 	.byte	0x04
	.zero		1


	//   ....[28]....
        /*02cc*/ 	.word	0x00000920
        /*02d0*/ 	.word	0x000000ff
        /*02d4*/ 	.word	0x000000e0
        /*02d8*/ 	.short	0x0100
        /*02da*/ 	.byte	0x04
	.zero		1


	//   ....[29]....
        /*02dc*/ 	.word	0x00000930
        /*02e0*/ 	.word	0x000000ff
        /*02e4*/ 	.word	0x00000100
        /*02e8*/ 	.short	0x0100
        /*02ea*/ 	.byte	0x04
	.zero		1


	//   ....[30]....
        /*02ec*/ 	.word	0x00000940
        /*02f0*/ 	.word	0x000000ff
        /*02f4*/ 	.word	0x000000e8
        /*02f8*/ 	.short	0x0100
        /*02fa*/ 	.byte	0x04
	.zero		1


	//   ....[31]....
        /*02fc*/ 	.word	0x00000950
        /*0300*/ 	.word	0x000000ff
        /*0304*/ 	.word	0x00000108
        /*0308*/ 	.short	0x0100
        /*030a*/ 	.byte	0x04
	.zero		1


	//   ....[32]....
        /*030c*/ 	.word	0x00000960
        /*0310*/ 	.word	0x000000ff
        /*0314*/ 	.word	0x000000f0
        /*0318*/ 	.short	0x0100
        /*031a*/ 	.byte	0x04
	.zero		1


	//   ....[33]....
        /*031c*/ 	.word	0x00000970
        /*0320*/ 	.word	0x000000ff
        /*0324*/ 	.word	0x00000110
        /*0328*/ 	.short	0x0100
        /*032a*/ 	.byte	0x04
	.zero		1


	//   ....[34]....
        /*032c*/ 	.word	0x00000980
        /*0330*/ 	.word	0x000000ff
        /*0334*/ 	.word	0x000000f8
        /*0338*/ 	.short	0x0100
        /*033a*/ 	.byte	0x04
	.zero		1


	//   ....[35]....
        /*033c*/ 	.word	0x00000990
        /*0340*/ 	.word	0x000000ff
        /*0344*/ 	.word	0x00000118
        /*0348*/ 	.short	0x0100
        /*034a*/ 	.byte	0x04
	.zero		1


	//   ....[36]....
        /*034c*/ 	.word	0x00000a80
        /*0350*/ 	.word	0x000000ff
        /*0354*/ 	.word	0x00000120
        /*0358*/ 	.short	0x0100
        /*035a*/ 	.byte	0x06
	.zero		1


	//   ....[37]....
        /*035c*/ 	.word	0x00000a90
        /*0360*/ 	.word	0x000000ff
        /*0364*/ 	.word	0x00000128
        /*0368*/ 	.short	0x0100
        /*036a*/ 	.byte	0x06
	.zero		1


	//   ....[38]....
        /*036c*/ 	.word	0x00000bd0
        /*0370*/ 	.word	0x000000ff
        /*0374*/ 	.word	0x00000130
        /*0378*/ 	.short	0x0100
        /*037a*/ 	.byte	0x06
	.zero		1


	//   ....[39]....
        /*037c*/ 	.word	0x00000be0
        /*0380*/ 	.word	0x000000ff
        /*0384*/ 	.word	0x00000140
        /*0388*/ 	.short	0x0100
        /*038a*/ 	.byte	0x06
	.zero		1


	//   ....[40]....
        /*038c*/ 	.word	0x00000bf0
        /*0390*/ 	.word	0x000000ff
        /*0394*/ 	.word	0x00000138
        /*0398*/ 	.short	0x0100
        /*039a*/ 	.byte	0x06
	.zero		1


	//   ....[41]....
        /*039c*/ 	.word	0x00000c00
        /*03a0*/ 	.word	0x000000ff
        /*03a4*/ 	.word	0x00000148
        /*03a8*/ 	.short	0x0100
        /*03aa*/ 	.byte	0x06
	.zero		1


	//   ....[42]....
        /*03ac*/ 	.word	0x00000d30
        /*03b0*/ 	.word	0x000000ff
        /*03b4*/ 	.word	0x00000150
        /*03b8*/ 	.short	0x0100
        /*03ba*/ 	.byte	0x04
	.zero		1


	//   ....[43]....
        /*03bc*/ 	.word	0x00000d40
        /*03c0*/ 	.word	0x000000ff
        /*03c4*/ 	.word	0x00000160
        /*03c8*/ 	.short	0x0100
        /*03ca*/ 	.byte	0x04
	.zero		1


	//   ....[44]....
        /*03cc*/ 	.word	0x00000d50
        /*03d0*/ 	.word	0x000000ff
        /*03d4*/ 	.word	0x00000158
        /*03d8*/ 	.short	0x0100
        /*03da*/ 	.byte	0x04
	.zero		1


	//   ....[45]....
        /*03dc*/ 	.word	0x00000d60
        /*03e0*/ 	.word	0x000000ff
        /*03e4*/ 	.word	0x00000168
        /*03e8*/ 	.short	0x0100
        /*03ea*/ 	.byte	0x04
	.zero		1


	//   ....[46]....
        /*03ec*/ 	.word	0x00000e50
        /*03f0*/ 	.word	0x000000ff
        /*03f4*/ 	.word	0x00000170
        /*03f8*/ 	.short	0x0100
        /*03fa*/ 	.byte	0x04
	.zero		1


	//   ....[47]....
        /*03fc*/ 	.word	0x00000e60
        /*0400*/ 	.word	0x000000ff
        /*0404*/ 	.word	0x00000180
        /*0408*/ 	.short	0x0100
        /*040a*/ 	.byte	0x04
	.zero		1


	//   ....[48]....
        /*040c*/ 	.word	0x00000e70
        /*0410*/ 	.word	0x000000ff
        /*0414*/ 	.word	0x00000178
        /*0418*/ 	.short	0x0100
        /*041a*/ 	.byte	0x04
	.zero		1


	//   ....[49]....
        /*041c*/ 	.word	0x00000e80
        /*0420*/ 	.word	0x000000ff
        /*0424*/ 	.word	0x00000188
        /*0428*/ 	.short	0x0100
        /*042a*/ 	.byte	0x04
	.zero		1


	//   ....[50]....
        /*042c*/ 	.word	0x00001b30
        /*0430*/ 	.word	0x00000000
        /*0434*/ 	.word	0x00000180
        /*0438*/ 	.short	0x010a
        /*043a*/ 	.byte	0xff
	.zero		1


	//   ....[51]....
        /*043c*/ 	.word	0x00001b50
        /*0440*/ 	.word	0x00000000
        /*0444*/ 	.word	0x00000170
        /*0448*/ 	.short	0x0101
        /*044a*/ 	.byte	0xff
	.zero		1


	//   ....[52]....
        /*044c*/ 	.word	0x00001c10
        /*0450*/ 	.word	0x000000ff
        /*0454*/ 	.word	0x00000070
        /*0458*/ 	.short	0x010a
        /*045a*/ 	.byte	0x04
	.zero		1


	//   ....[53]....
        /*045c*/ 	.word	0x00001c90
        /*0460*/ 	.word	0x000000ff
        /*0464*/ 	.word	0x00000070
        /*0468*/ 	.short	0x010a
        /*046a*/ 	.byte	0x21
	.zero		1


	//   ....[54]....
        /*046c*/ 	.word	0x00001e20
        /*0470*/ 	.word	0x000000ff
        /*0474*/ 	.word	0x00000070
        /*0478*/ 	.short	0x010a
        /*047a*/ 	.byte	0x08
	.zero		1


	//   ....[55]....
        /*047c*/ 	.word	0x00001f40
        /*0480*/ 	.word	0x000000ff
        /*0484*/ 	.word	0x00000128
        /*0488*/ 	.short	0x0101
        /*048a*/ 	.byte	0x07
	.zero		1


	//   ....[56]....
        /*048c*/ 	.word	0x00001f60
        /*0490*/ 	.word	0x000000ff
        /*0494*/ 	.word	0x00000070
        /*0498*/ 	.short	0x010a
        /*049a*/ 	.byte	0x04
	.zero		1


	//   ....[57]....
        /*049c*/ 	.word	0x00001fe0
        /*04a0*/ 	.word	0x000000ff
        /*04a4*/ 	.word	0x00000070
        /*04a8*/ 	.short	0x010a
        /*04aa*/ 	.byte	0x11
	.zero		1


	//   ....[58]....
        /*04ac*/ 	.word	0x00002170
        /*04b0*/ 	.word	0x000000ff
        /*04b4*/ 	.word	0x00000070
        /*04b8*/ 	.short	0x010a
        /*04ba*/ 	.byte	0x06
	.zero		1


	//   ....[59]....
        /*04bc*/ 	.word	0x000022b0
        /*04c0*/ 	.word	0x00000003
        /*04c4*/ 	.word	0x00000130
        /*04c8*/ 	.short	0x010a
        /*04ca*/ 	.byte	0xff
	.zero		1


	//   ....[60]....
        /*04cc*/ 	.word	0x00002400
        /*04d0*/ 	.word	0x00000000
        /*04d4*/ 	.word	0x00000000
        /*04d8*/ 	.short	0x0101
        /*04da*/ 	.byte	0xff
	.zero		1


	//   ....[61]....
        /*04dc*/ 	.word	0x000029b0
        /*04e0*/ 	.word	0x000000ff
        /*04e4*/ 	.word	0x00000000
        /*04e8*/ 	.short	0x010a
        /*04ea*/ 	.byte	0x04
	.zero		1


	//   ....[62]....
        /*04ec*/ 	.word	0x00002a40
        /*04f0*/ 	.word	0x000000ff
        /*04f4*/ 	.word	0x00000000
        /*04f8*/ 	.short	0x010a
        /*04fa*/ 	.byte	0x05
	.zero		1


	//   ....[63]....
        /*04fc*/ 	.word	0x00002ad0
        /*0500*/ 	.word	0x000000ff
        /*0504*/ 	.word	0x00000000
        /*0508*/ 	.short	0x010a
        /*050a*/ 	.byte	0x05
	.zero		1


	//   ....[64]....
        /*050c*/ 	.word	0x00002b60
        /*0510*/ 	.word	0x000000ff
        /*0514*/ 	.word	0x00000000
        /*0518*/ 	.short	0x010a
        /*051a*/ 	.byte	0x05
	.zero		1


	//   ....[65]....
        /*051c*/ 	.word	0x00002bf0
        /*0520*/ 	.word	0x000000ff
        /*0524*/ 	.word	0x00000000
        /*0528*/ 	.short	0x010a
        /*052a*/ 	.byte	0x05
	.zero		1


	//   ....[66]....
        /*052c*/ 	.word	0x00002c80
        /*0530*/ 	.word	0x000000ff
        /*0534*/ 	.word	0x00000000
        /*0538*/ 	.short	0x010a
        /*053a*/ 	.byte	0x05
	.zero		1


	//   ....[67]....
        /*053c*/ 	.word	0x00002d10
        /*0540*/ 	.word	0x000000ff
        /*0544*/ 	.word	0x00000000
        /*0548*/ 	.short	0x010a
        /*054a*/ 	.byte	0x05
	.zero		1


	//   ....[68]....
        /*054c*/ 	.word	0x00002da0
        /*0550*/ 	.word	0x000000ff
        /*0554*/ 	.word	0x00000000
        /*0558*/ 	.short	0x010a
        /*055a*/ 	.byte	0x05
	.zero		1


	//   ....[69]....
        /*055c*/ 	.word	0x00002e30
        /*0560*/ 	.word	0x000000ff
        /*0564*/ 	.word	0x00000000
        /*0568*/ 	.short	0x010a
        /*056a*/ 	.byte	0x05
	.zero		1


	//   ....[70]....
        /*056c*/ 	.word	0x00002ec0
        /*0570*/ 	.word	0x000000ff
        /*0574*/ 	.word	0x00000000
        /*0578*/ 	.short	0x010a
        /*057a*/ 	.byte	0x05
	.zero		1


	//   ....[71]....
        /*057c*/ 	.word	0x00002f50
        /*0580*/ 	.word	0x000000ff
        /*0584*/ 	.word	0x00000000
        /*0588*/ 	.short	0x010a
        /*058a*/ 	.byte	0x05
	.zero		1


	//   ....[72]....
        /*058c*/ 	.word	0x00002fe0
        /*0590*/ 	.word	0x000000ff
        /*0594*/ 	.word	0x00000000
        /*0598*/ 	.short	0x010a
        /*059a*/ 	.byte	0x05
	.zero		1


	//   ....[73]....
        /*059c*/ 	.word	0x00003070
        /*05a0*/ 	.word	0x000000ff
        /*05a4*/ 	.word	0x00000000
        /*05a8*/ 	.short	0x010a
        /*05aa*/ 	.byte	0x05
	.zero		1


	//   ....[74]....
        /*05ac*/ 	.word	0x00003110
        /*05b0*/ 	.word	0x00000000
        /*05b4*/ 	.word	0x00000000
        /*05b8*/ 	.short	0x010a
        /*05ba*/ 	.byte	0xff
	.zero		1


	//   ....[75]....
        /*05bc*/ 	.word	0x00003250
        /*05c0*/ 	.word	0x00000002
        /*05c4*/ 	.word	0x00000170
        /*05c8*/ 	.short	0x010a
        /*05ca*/ 	.byte	0xff
	.zero		1


	//   ....[76]....
        /*05cc*/ 	.word	0x000032b0
        /*05d0*/ 	.word	0x00000004
        /*05d4*/ 	.word	0x00000000
        /*05d8*/ 	.short	0x0101
        /*05da*/ 	.byte	0xff
	.zero		1


	//   ....[77]....
        /*05dc*/ 	.word	0x000032d0
        /*05e0*/ 	.word	0x000000ff
        /*05e4*/ 	.word	0x00000140
        /*05e8*/ 	.short	0x010a
        /*05ea*/ 	.byte	0x04
	.zero		1


	//   ....[78]....
        /*05ec*/ 	.word	0x000033f0
        /*05f0*/ 	.word	0x00000002
        /*05f4*/ 	.word	0x00000130
        /*05f8*/ 	.short	0x010a
        /*05fa*/ 	.byte	0xff
	.zero		1


	//   ....[79]....
        /*05fc*/ 	.word	0x00003500
        /*0600*/ 	.word	0x00000002
        /*0604*/ 	.word	0x00000000
        /*0608*/ 	.short	0x0101
        /*060a*/ 	.byte	0xff
	.zero		1


	//   ....[80]....
        /*060c*/ 	.word	0x00003590
        /*0610*/ 	.word	0x000000ff
        /*0614*/ 	.word	0x00000140
        /*0618*/ 	.short	0x0106
        /*061a*/ 	.byte	0x04
	.zero		1


	//   ....[81]....
        /*061c*/ 	.word	0x000035b0
        /*0620*/ 	.word	0x000000ff
        /*0624*/ 	.word	0x00000140
        /*0628*/ 	.short	0x010a
        /*062a*/ 	.byte	0x04
	.zero		1


	//   ....[82]....
        /*062c*/ 	.word	0x00003640
        /*0630*/ 	.word	0x000000ff
        /*0634*/ 	.word	0x00000140
        /*0638*/ 	.short	0x0106
        /*063a*/ 	.byte	0x07
	.zero		1


	//   ....[83]....
        /*063c*/ 	.word	0x00003680
        /*0640*/ 	.word	0x00000000
        /*0644*/ 	.word	0x00000140
        /*0648*/ 	.short	0x010a
        /*064a*/ 	.byte	0xff
	.zero		1


	//   ....[84]....
        /*064c*/ 	.word	0x00003b80
        /*0650*/ 	.word	0x00000000
        /*0654*/ 	.word	0x00000130
        /*0658*/ 	.short	0x010a
        /*065a*/ 	.byte	0xff
	.zero		1


	//   ....[85]....
        /*065c*/ 	.word	0x00003c80
        /*0660*/ 	.word	0x00000003
        /*0664*/ 	.word	0x00000000
        /*0668*/ 	.short	0x0101
        /*066a*/ 	.byte	0xff
	.zero		1


	//   ....[86]....
        /*066c*/ 	.word	0x00003c90
        /*0670*/ 	.word	0x000000ff
        /*0674*/ 	.word	0x00000000
        /*0678*/ 	.short	0x010a
        /*067a*/ 	.byte	0x04
	.zero		1


	//   ....[87]....
        /*067c*/ 	.word	0x00003cb0
        /*0680*/ 	.word	0x000000ff
        /*0684*/ 	.word	0x00000160
        /*0688*/ 	.short	0x010a
        /*068a*/ 	.byte	0x12
	.zero		1


	//   ....[88]....
        /*068c*/ 	.word	0x00003d90
        /*0690*/ 	.word	0x000000ff
        /*0694*/ 	.word	0x00000000
        /*0698*/ 	.short	0x010a
        /*069a*/ 	.byte	0x06
	.zero		1


	//   ....[89]....
        /*069c*/ 	.word	0x00003e90
        /*06a0*/ 	.word	0x000000ff
        /*06a4*/ 	.word	0x00000000
        /*06a8*/ 	.short	0x010a
        /*06aa*/ 	.byte	0x04
	.zero		1


	//   ....[90]....
        /*06ac*/ 	.word	0x00004070
        /*06b0*/ 	.word	0x000000ff
        /*06b4*/ 	.word	0x00000000
        /*06b8*/ 	.short	0x010a
        /*06ba*/ 	.byte	0x04
	.zero		1


	//   ....[91]....
        /*06bc*/ 	.word	0x00004100
        /*06c0*/ 	.word	0x000000ff
        /*06c4*/ 	.word	0x00000000
        /*06c8*/ 	.short	0x010a
        /*06ca*/ 	.byte	0x04
	.zero		1


	//   ....[92]....
        /*06cc*/ 	.word	0x00004610
        /*06d0*/ 	.word	0x0000000c
        /*06d4*/ 	.word	0x00000130
        /*06d8*/ 	.short	0x010a
        /*06da*/ 	.byte	0xff
	.zero		1


	//   ....[93]....
        /*06dc*/ 	.word	0x00004780
        /*06e0*/ 	.word	0x00000000
        /*06e4*/ 	.word	0x00000000
        /*06e8*/ 	.short	0x0101
        /*06ea*/ 	.byte	0xff
	.zero		1


	//   ....[94]....
        /*06ec*/ 	.word	0x00004c10
        /*06f0*/ 	.word	0x000000ff
        /*06f4*/ 	.word	0x00000128
        /*06f8*/ 	.short	0x010a
        /*06fa*/ 	.byte	0x15
	.zero		1


	//   ....[95]....
        /*06fc*/ 	.word	0x00004d90
        /*0700*/ 	.word	0x000000ff
        /*0704*/ 	.word	0x00000100
        /*0708*/ 	.short	0x010a
        /*070a*/ 	.byte	0x15
	.zero		1


	//   ....[96]....
        /*070c*/ 	.word	0x00004f00
        /*0710*/ 	.word	0x000000ff
        /*0714*/ 	.word	0x000000e0
        /*0718*/ 	.short	0x010b
        /*071a*/ 	.byte	0x15
	.zero		1


	//   ....[97]....
        /*071c*/ 	.word	0x00004f10
        /*0720*/ 	.word	0x000000ff
        /*0724*/ 	.word	0x00000000
        /*0728*/ 	.short	0x0101
        /*072a*/ 	.byte	0x28
	.zero		1


	//   ....[98]....
        /*072c*/ 	.word	0x00004f20
        /*0730*/ 	.word	0x000000ff
        /*0734*/ 	.word	0x00000108
        /*0738*/ 	.short	0x010a
        /*073a*/ 	.byte	0x15
	.zero		1


	//   ....[99]....
        /*073c*/ 	.word	0x00005070
        /*0740*/ 	.word	0x000000ff
        /*0744*/ 	.word	0x000000e8
        /*0748*/ 	.short	0x010b
        /*074a*/ 	.byte	0x15
	.zero		1


	//   ....[100]....
        /*074c*/ 	.word	0x00005080
        /*0750*/ 	.word	0x000000ff
        /*0754*/ 	.word	0x00000000
        /*0758*/ 	.short	0x0101
        /*075a*/ 	.byte	0x27
	.zero		1


	//   ....[101]....
        /*075c*/ 	.word	0x00005090
        /*0760*/ 	.word	0x000000ff
        /*0764*/ 	.word	0x00000110
        /*0768*/ 	.short	0x010a
        /*076a*/ 	.byte	0x15
	.zero		1


	//   ....[102]....
        /*076c*/ 	.word	0x000051d0
        /*0770*/ 	.word	0x000000ff
        /*0774*/ 	.word	0x000000f0
        /*0778*/ 	.short	0x010b
        /*077a*/ 	.byte	0x15
	.zero		1


	//   ....[103]....
        /*077c*/ 	.word	0x000051e0
        /*0780*/ 	.word	0x000000ff
        /*0784*/ 	.word	0x00000000
        /*0788*/ 	.short	0x0101
        /*078a*/ 	.byte	0x26
	.zero		1


	//   ....[104]....
        /*078c*/ 	.word	0x000051f0
        /*0790*/ 	.word	0x000000ff
        /*0794*/ 	.word	0x00000118
        /*0798*/ 	.short	0x010a
        /*079a*/ 	.byte	0x15
	.zero		1


	//   ....[105]....
        /*079c*/ 	.word	0x000053e0
        /*07a0*/ 	.word	0x000000ff
        /*07a4*/ 	.word	0x000000f8
        /*07a8*/ 	.short	0x010b
        /*07aa*/ 	.byte	0x15
	.zero		1


	//   ....[106]....
        /*07ac*/ 	.word	0x000053f0
        /*07b0*/ 	.word	0x000000ff
        /*07b4*/ 	.word	0x00000000
        /*07b8*/ 	.short	0x0101
        /*07ba*/ 	.byte	0x25
	.zero		1


	//   ....[107]....
        /*07bc*/ 	.word	0x00005420
        /*07c0*/ 	.word	0x000000ff
        /*07c4*/ 	.word	0x00000100
        /*07c8*/ 	.short	0x010a
        /*07ca*/ 	.byte	0x15
	.zero		1


	//   ....[108]....
        /*07cc*/ 	.word	0x00005440
        /*07d0*/ 	.word	0x000000ff
        /*07d4*/ 	.word	0x00000108
        /*07d8*/ 	.short	0x010a
        /*07da*/ 	.byte	0x15
	.zero		1


	//   ....[109]....
        /*07dc*/ 	.word	0x00005460
        /*07e0*/ 	.word	0x000000ff
        /*07e4*/ 	.word	0x00000110
        /*07e8*/ 	.short	0x010a
        /*07ea*/ 	.byte	0x15
	.zero		1


	//   ....[110]....
        /*07ec*/ 	.word	0x000054a0
        /*07f0*/ 	.word	0x00000000
        /*07f4*/ 	.word	0x00000118
        /*07f8*/ 	.short	0x010a
        /*07fa*/ 	.byte	0xff
	.zero		1


	//   ....[111]....
        /*07fc*/ 	.word	0x000057e0
        /*0800*/ 	.word	0x00000003
        /*0804*/ 	.word	0x00000130
        /*0808*/ 	.short	0x010a
        /*080a*/ 	.byte	0xff
	.zero		1


	//   ....[112]....
        /*080c*/ 	.word	0x00005960
        /*0810*/ 	.word	0x00000000
        /*0814*/ 	.word	0x00000000
        /*0818*/ 	.short	0x0101
        /*081a*/ 	.byte	0xff
	.zero		1


	//   ....[113]....
        /*081c*/ 	.word	0x000064c0
        /*0820*/ 	.word	0x00000003
        /*0824*/ 	.word	0x000000e0
        /*0828*/ 	.short	0x010a
        /*082a*/ 	.byte	0xff
	.zero		1


	//   ....[114]....
        /*082c*/ 	.word	0x00006500
        /*0830*/ 	.word	0x000000b1
        /*0834*/ 	.word	0x00000150
        /*0838*/ 	.short	0x010a
        /*083a*/ 	.byte	0xff
	.zero		1


	//   ....[115]....
        /*083c*/ 	.word	0x00006640
        /*0840*/ 	.word	0x00000003
        /*0844*/ 	.word	0x000000e0
        /*0848*/ 	.short	0x010a
        /*084a*/ 	.byte	0xff
	.zero		1


	//   ....[116]....
        /*084c*/ 	.word	0x00006770
        /*0850*/ 	.word	0x00000000
        /*0854*/ 	.word	0x00000000
        /*0858*/ 	.short	0x0101
        /*085a*/ 	.byte	0xff
	.zero		1


	//   ....[117]....
        /*085c*/ 	.word	0x000067f0
        /*0860*/ 	.word	0x000000b1
        /*0864*/ 	.word	0x00000150
        /*0868*/ 	.short	0x010a
        /*086a*/ 	.byte	0xff
	.zero		1


	//   ....[118]....
        /*086c*/ 	.word	0x00007ba0
        /*0870*/ 	.word	0x000000be
        /*0874*/ 	.word	0x000000e0
        /*0878*/ 	.short	0x010a
        /*087a*/ 	.byte	0xff
	.zero		1


	//   ....[119]....
        /*087c*/ 	.word	0x00007c80
        /*0880*/ 	.word	0x000000be
        /*0884*/ 	.word	0x000000e0
        /*0888*/ 	.short	0x010a
        /*088a*/ 	.byte	0xff
	.zero		1


	//   ....[120]....
        /*088c*/ 	.word	0x00007db0
        /*0890*/ 	.word	0x00000000
        /*0894*/ 	.word	0x00000000
        /*0898*/ 	.short	0x0101
        /*089a*/ 	.byte	0xff
	.zero		1


	//   ....[121]....
        /*089c*/ 	.word	0x00009150
        /*08a0*/ 	.word	0x00000000
        /*08a4*/ 	.word	0x000000e0
        /*08a8*/ 	.short	0x010a
        /*08aa*/ 	.byte	0xff
	.zero		1


	//   ....[122]....
        /*08ac*/ 	.word	0x00009230
        /*08b0*/ 	.word	0x00000000
        /*08b4*/ 	.word	0x000000e0
        /*08b8*/ 	.short	0x010a
        /*08ba*/ 	.byte	0xff
	.zero		1


	//   ....[123]....
        /*08bc*/ 	.word	0x00009380
        /*08c0*/ 	.word	0x00000002
        /*08c4*/ 	.word	0x00000000
        /*08c8*/ 	.short	0x0101
        /*08ca*/ 	.byte	0xff
	.zero		1


	//   ....[124]....
        /*08cc*/ 	.word	0x0000a730
        /*08d0*/ 	.word	0x00000000
        /*08d4*/ 	.word	0x000000e0
        /*08d8*/ 	.short	0x010a
        /*08da*/ 	.byte	0xff
	.zero		1


	//   ....[125]....
        /*08dc*/ 	.word	0x0000a810
        /*08e0*/ 	.word	0x00000000
        /*08e4*/ 	.word	0x000000e0
        /*08e8*/ 	.short	0x010a
        /*08ea*/ 	.byte	0xff
	.zero		1


	//   ....[126]....
        /*08ec*/ 	.word	0x0000a960
        /*08f0*/ 	.word	0x00000002
        /*08f4*/ 	.word	0x00000000
        /*08f8*/ 	.short	0x0101
        /*08fa*/ 	.byte	0xff
	.zero		1


	//   ....[127]....
        /*08fc*/ 	.word	0x0000af60
        /*0900*/ 	.word	0x000000ff
        /*0904*/ 	.word	0x00000000
        /*0908*/ 	.short	0x0101
        /*090a*/ 	.byte	0x04
	.zero		1


	//   ....[128]....
        /*090c*/ 	.word	0x0000bdf0
        /*0910*/ 	.word	0x00000000
        /*0914*/ 	.word	0x00000180
        /*0918*/ 	.short	0x010a
        /*091a*/ 	.byte	0xff
	.zero		1


	//   ....[129]....
        /*091c*/ 	.word	0x0000be50
        /*0920*/ 	.word	0x00000000
        /*0924*/ 	.word	0x00000070
        /*0928*/ 	.short	0x010a
        /*092a*/ 	.byte	0xff
	.zero		1


	//   ....[130]....
        /*092c*/ 	.word	0x0000beb0
        /*0930*/ 	.word	0x00000000
        /*0934*/ 	.word	0x00000070
        /*0938*/ 	.short	0x010a
        /*093a*/ 	.byte	0xff
	.zero		1


	//   ....[131]....
        /*093c*/ 	.word	0x0000bf00
        /*0940*/ 	.word	0x00000003
        /*0944*/ 	.word	0x00000130
        /*0948*/ 	.short	0x010a
        /*094a*/ 	.byte	0xff
	.zero		1


	//   ....[132]....
        /*094c*/ 	.word	0x0000bf60
        /*0950*/ 	.word	0x00000000
        /*0954*/ 	.word	0x00000000
        /*0958*/ 	.short	0x010a
        /*095a*/ 	.byte	0xff
	.zero		1


	//   ....[133]....
        /*095c*/ 	.word	0x0000bfc0
        /*0960*/ 	.word	0x00000000
        /*0964*/ 	.word	0x00000000
        /*0968*/ 	.short	0x010a
        /*096a*/ 	.byte	0xff
	.zero		1


	//   ....[134]....
        /*096c*/ 	.word	0x0000c020
        /*0970*/ 	.word	0x00000000
        /*0974*/ 	.word	0x00000000
        /*0978*/ 	.short	0x010a
        /*097a*/ 	.byte	0xff
	.zero		1


	//   ....[135]....
        /*097c*/ 	.word	0x0000c080
        /*0980*/ 	.word	0x00000000
        /*0984*/ 	.word	0x00000000
        /*0988*/ 	.short	0x010a
        /*098a*/ 	.byte	0xff
	.zero		1


	//   ....[136]....
        /*098c*/ 	.word	0x0000c0e0
        /*0990*/ 	.word	0x00000000
        /*0994*/ 	.word	0x00000000
        /*0998*/ 	.short	0x010a
        /*099a*/ 	.byte	0xff
	.zero		1


	//   ....[137]....
        /*099c*/ 	.word	0x0000c140
        /*09a0*/ 	.word	0x00000000
        /*09a4*/ 	.word	0x00000000
        /*09a8*/ 	.short	0x010a
        /*09aa*/ 	.byte	0xff
	.zero		1


	//   ....[138]....
        /*09ac*/ 	.word	0x0000c1a0
        /*09b0*/ 	.word	0x00000000
        /*09b4*/ 	.word	0x00000000
        /*09b8*/ 	.short	0x010a
        /*09ba*/ 	.byte	0xff
	.zero		1


	//   ....[139]....
        /*09bc*/ 	.word	0x0000c200
        /*09c0*/ 	.word	0x00000000
        /*09c4*/ 	.word	0x00000000
        /*09c8*/ 	.short	0x010a
        /*09ca*/ 	.byte	0xff
	.zero		1


	//   ....[140]....
        /*09cc*/ 	.word	0x0000c260
        /*09d0*/ 	.word	0x00000000
        /*09d4*/ 	.word	0x00000000
        /*09d8*/ 	.short	0x010a
        /*09da*/ 	.byte	0xff
	.zero		1


	//   ....[141]....
        /*09dc*/ 	.word	0x0000c2c0
        /*09e0*/ 	.word	0x00000000
        /*09e4*/ 	.word	0x00000000
        /*09e8*/ 	.short	0x010a
        /*09ea*/ 	.byte	0xff
	.zero		1


	//   ....[142]....
        /*09ec*/ 	.word	0x0000c320
        /*09f0*/ 	.word	0x00000000
        /*09f4*/ 	.word	0x00000000
        /*09f8*/ 	.short	0x010a
        /*09fa*/ 	.byte	0xff
	.zero		1


	//   ....[143]....
        /*09fc*/ 	.word	0x0000c380
        /*0a00*/ 	.word	0x00000000
        /*0a04*/ 	.word	0x00000000
        /*0a08*/ 	.short	0x010a
        /*0a0a*/ 	.byte	0xff
	.zero		1


	//   ....[144]....
        /*0a0c*/ 	.word	0x0000c3e0
        /*0a10*/ 	.word	0x00000000
        /*0a14*/ 	.word	0x00000000
        /*0a18*/ 	.short	0x010a
        /*0a1a*/ 	.byte	0xff
	.zero		1


	//   ....[145]....
        /*0a1c*/ 	.word	0x0000c430
        /*0a20*/ 	.word	0x00000002
        /*0a24*/ 	.word	0x00000170
        /*0a28*/ 	.short	0x010a
        /*0a2a*/ 	.byte	0xff
	.zero		1


	//   ....[146]....
        /*0a2c*/ 	.word	0x0000c490
        /*0a30*/ 	.word	0x00000002
        /*0a34*/ 	.word	0x00000140
        /*0a38*/ 	.short	0x010a
        /*0a3a*/ 	.byte	0xff
	.zero		1


	//   ....[147]....
        /*0a3c*/ 	.word	0x0000c4e0
        /*0a40*/ 	.word	0x00000002
        /*0a44*/ 	.word	0x00000130
        /*0a48*/ 	.short	0x010a
        /*0a4a*/ 	.byte	0xff
	.zero		1


	//   ....[148]....
        /*0a4c*/ 	.word	0x0000c540
        /*0a50*/ 	.word	0x00000000
        /*0a54*/ 	.word	0x00000140
        /*0a58*/ 	.short	0x010a
        /*0a5a*/ 	.byte	0xff
	.zero		1


	//   ....[149]....
        /*0a5c*/ 	.word	0x0000c590
        /*0a60*/ 	.word	0x00000000
        /*0a64*/ 	.word	0x00000130
        /*0a68*/ 	.short	0x010a
        /*0a6a*/ 	.byte	0xff
	.zero		1


	//   ....[150]....
        /*0a6c*/ 	.word	0x0000c5f0
        /*0a70*/ 	.word	0x00000003
        /*0a74*/ 	.word	0x00000160
        /*0a78*/ 	.short	0x010a
        /*0a7a*/ 	.byte	0xff
	.zero		1


	//   ....[151]....
        /*0a7c*/ 	.word	0x0000c650
        /*0a80*/ 	.word	0x00000000
        /*0a84*/ 	.word	0x00000000
        /*0a88*/ 	.short	0x010a
        /*0a8a*/ 	.byte	0xff
	.zero		1


	//   ....[152]....
        /*0a8c*/ 	.word	0x0000c6b0
        /*0a90*/ 	.word	0x00000000
        /*0a94*/ 	.word	0x00000000
        /*0a98*/ 	.short	0x010a
        /*0a9a*/ 	.byte	0xff
	.zero		1


	//   ....[153]....
        /*0a9c*/ 	.word	0x0000c710
        /*0aa0*/ 	.word	0x00000000
        /*0aa4*/ 	.word	0x00000000
        /*0aa8*/ 	.short	0x010a
        /*0aaa*/ 	.byte	0xff
	.zero		1


	//   ....[154]....
        /*0aac*/ 	.word	0x0000c760
        /*0ab0*/ 	.word	0x0000000c
        /*0ab4*/ 	.word	0x00000130
        /*0ab8*/ 	.short	0x010a
        /*0aba*/ 	.byte	0xff
	.zero		1


	//   ....[155]....
        /*0abc*/ 	.word	0x0000c7c0
        /*0ac0*/ 	.word	0x00000000
        /*0ac4*/ 	.word	0x00000128
        /*0ac8*/ 	.short	0x010a
        /*0aca*/ 	.byte	0xff
	.zero		1


	//   ....[156]....
        /*0acc*/ 	.word	0x0000c820
        /*0ad0*/ 	.word	0x00000000
        /*0ad4*/ 	.word	0x00000100
        /*0ad8*/ 	.short	0x010a
        /*0ada*/ 	.byte	0xff
	.zero		1


	//   ....[157]....
        /*0adc*/ 	.word	0x0000c880
        /*0ae0*/ 	.word	0x00000000
        /*0ae4*/ 	.word	0x00000108
        /*0ae8*/ 	.short	0x010a
        /*0aea*/ 	.byte	0xff
	.zero		1


	//   ....[158]....
        /*0aec*/ 	.word	0x0000c8e0
        /*0af0*/ 	.word	0x00000000
        /*0af4*/ 	.word	0x00000110
        /*0af8*/ 	.short	0x010a
        /*0afa*/ 	.byte	0xff
	.zero		1


	//   ....[159]....
        /*0afc*/ 	.word	0x0000c940
        /*0b00*/ 	.word	0x00000000
        /*0b04*/ 	.word	0x00000118
        /*0b08*/ 	.short	0x010a
        /*0b0a*/ 	.byte	0xff
	.zero		1


	//   ....[160]....
        /*0b0c*/ 	.word	0x0000c9a0
        /*0b10*/ 	.word	0x00000000
        /*0b14*/ 	.word	0x00000100
        /*0b18*/ 	.short	0x010a
        /*0b1a*/ 	.byte	0xff
	.zero		1


	//   ....[161]....
        /*0b1c*/ 	.word	0x0000ca00
        /*0b20*/ 	.word	0x00000000
        /*0b24*/ 	.word	0x00000108
        /*0b28*/ 	.short	0x010a
        /*0b2a*/ 	.byte	0xff
	.zero		1


	//   ....[162]....
        /*0b2c*/ 	.word	0x0000ca60
        /*0b30*/ 	.word	0x00000000
        /*0b34*/ 	.word	0x00000110
        /*0b38*/ 	.short	0x010a
        /*0b3a*/ 	.byte	0xff
	.zero		1


	//   ....[163]....
        /*0b3c*/ 	.word	0x0000cab0
        /*0b40*/ 	.word	0x00000003
        /*0b44*/ 	.word	0x00000130
        /*0b48*/ 	.short	0x010a
        /*0b4a*/ 	.byte	0xff
	.zero		1


	//   ....[164]....
        /*0b4c*/ 	.word	0x0000cb00
        /*0b50*/ 	.word	0x00000003
        /*0b54*/ 	.word	0x000000e0
        /*0b58*/ 	.short	0x010a
        /*0b5a*/ 	.byte	0xff
	.zero		1


	//   ....[165]....
        /*0b5c*/ 	.word	0x0000cb50
        /*0b60*/ 	.word	0x000000b1
        /*0b64*/ 	.word	0x00000150
        /*0b68*/ 	.short	0x010a
        /*0b6a*/ 	.byte	0xff
	.zero		1


	//   ....[166]....
        /*0b6c*/ 	.word	0x0000cba0
        /*0b70*/ 	.word	0x000000be
        /*0b74*/ 	.word	0x000000e0
        /*0b78*/ 	.short	0x010a
        /*0b7a*/ 	.byte	0xff
	.zero		1


	//   ....[167]....
        /*0b7c*/ 	.word	0x0000cbf0
        /*0b80*/ 	.word	0x00000000
        /*0b84*/ 	.word	0x000000e0
        /*0b88*/ 	.short	0x010a
        /*0b8a*/ 	.byte	0xff
	.zero		1


	//   ....[168]....
        /*0b8c*/ 	.word	0x0000cc40
        /*0b90*/ 	.word	0x00000000
        /*0b94*/ 	.word	0x000000e0
        /*0b98*/ 	.short	0x010a
        /*0b9a*/ 	.byte	0xff
	.zero		1


	//----- nvinfo : EIATTR_NUM_MBARRIERS
	.align		4
.L_48:
        /*0b9c*/ 	.byte	0x03, 0x38
        /*0b9e*/ 	.short	0x0032


	//----- nvinfo : EIATTR_EXIT_INSTR_OFFSETS
	.align		4
        /*0ba0*/ 	.byte	0x04, 0x1c
        /*0ba2*/ 	.short	(.L_50 - .L_49)


	//   ....[0]....
.L_49:
        /*0ba4*/ 	.word	0x00003140


	//   ....[1]....
        /*0ba8*/ 	.word	0x00003650


	//   ....[2]....
        /*0bac*/ 	.word	0x000036b0


	//   ....[3]....
        /*0bb0*/ 	.word	0x00004360


	//   ....[4]....
        /*0bb4*/ 	.word	0x000054d0


	//   ....[5]....
        /*0bb8*/ 	.word	0x00005510


	//   ....[6]....
        /*0bbc*/ 	.word	0x0000bde0


	//----- nvinfo : EIATTR_MAX_THREADS
	.align		4
.L_50:
        /*0bc0*/ 	.byte	0x04, 0x05
        /*0bc2*/ 	.short	(.L_52 - .L_51)
.L_51:
        /*0bc4*/ 	.word	0x00000100
        /*0bc8*/ 	.word	0x00000001
        /*0bcc*/ 	.word	0x00000001


	//----- nvinfo : EIATTR_CRS_STACK_SIZE
	.align		4
.L_52:
        /*0bd0*/ 	.byte	0x04, 0x1e
        /*0bd2*/ 	.short	(.L_54 - .L_53)
.L_53:
        /*0bd4*/ 	.word	0x00000000


	//----- nvinfo : EIATTR_CBANK_PARAM_SIZE
	.align		4
.L_54:
        /*0bd8*/ 	.byte	0x03, 0x19
        /*0bda*/ 	.short	0x0800


	//----- nvinfo : EIATTR_PARAM_CBANK
	.align		4
        /*0bdc*/ 	.byte	0x04, 0x0a
        /*0bde*/ 	.short	(.L_56 - .L_55)
	.align		4
.L_55:
        /*0be0*/ 	.word	index@(.nv.constant0._ZN7cutlass13device_kernelINS_4gemm6kernel13GemmUniversalIN4cute5tupleIJiiiiEEENS1_10collective13CollectiveMmaINS1_35MainloopSm100TmaUmmaWarpSpecializedILi14ELi2ELi2ENS5_IJNS4_1CILi1EEENSA_ILi8EEESB_EEEEENS5_IJNSA_ILi128EEENSA_ILi256EEENSA_ILi32EEEEEENS_12float_e4m3_tENS5_IJlSB_lEEESJ_SK_NS4_8TiledMMAINS4_8MMA_AtomIJNS4_10MMA_TraitsINS4_19SM100_MMA_F8F6F4_SSEJSJ_SJ_fSF_SG_NS4_17integral_constantINS4_4UMMA5MajorELSR_0EEESS_NSP_INSQ_7ScaleInELST_0EEESU_EEEEEENS4_6LayoutINS5_IJSB_SB_SB_EEENS5_IJNSA_ILi0EEESZ_SZ_EEEEENS5_IJNS4_10UnderscoreES12_S12_EEEEENS4_23SM90_TMA_LOAD_MULTICASTENS4_14ComposedLayoutINS4_7SwizzleILi1ELi4ELi3EEENS4_18smem_ptr_flag_bitsILi8EEENSX_INS5_IJSC_SH_EEENS5_IJSH_SB_EEEEEEEvNS4_8identityENS4_13SM90_TMA_LOADES1E_vS1F_EENS_8epilogue10collective18CollectiveEpilogueINS1I_23Sm100TmaWarpSpecializedILi4ELi2ELi64ELb0ELb0EEEJSI_NS5_IJNSX_ISF_SB_EENSX_INSA_ILi64EEESB_EEEEESJ_SK_SJ_SK_NS1I_6fusion15FusionCallbacksIS1M_NS1R_17LinearCombinationISJ_fSJ_fLNS_15FloatRoundStyleE2EEESI_S1Q_JEEENS4_5SM1004TMEM4LOAD26SM100_TMEM_LOAD_32dp32b64xES1G_NS16_INS17_ILi2ELi4ELi3EEES1A_NSX_INS5_IJSC_S1O_EEENS5_IJS1O_SB_EEEEEEENS4_39AutoVectorizingCopyWithAssumedAlignmentILi128EEENS4_14SM90_TMA_STOREES25_S27_S27_EEEvvEEEEvNT_6ParamsE)
        /*0be4*/ 	.short	0x0380
        /*0be6*/ 	.short	0x0800


	//----- nvinfo : EIATTR_SW_WAR
	.align		4
.L_56:
        /*0be8*/ 	.byte	0x04, 0x36
        /*0bea*/ 	.short	(.L_58 - .L_57)
.L_57:
        /*0bec*/ 	.word	0x00000008
.L_58:


//--------------------- .nv.callgraph             --------------------------
	.section	.nv.callgraph,"",@"SHT_CUDA_CALLGRAPH"
	.align	4
	.sectionentsize	8
	.align		4
        /*0000*/ 	.word	0x00000000
	.align		4
        /*0004*/ 	.word	0xffffffff
	.align		4
        /*0008*/ 	.word	index@(_ZN7cutlass13device_kernelINS_4gemm6kernel13GemmUniversalIN4cute5tupleIJiiiiEEENS1_10collective13CollectiveMmaINS1_35MainloopSm100TmaUmmaWarpSpecializedILi14ELi2ELi2ENS5_IJNS4_1CILi1EEENSA_ILi8EEESB_EEEEENS5_IJNSA_ILi128EEENSA_ILi256EEENSA_ILi32EEEEEENS_12float_e4m3_tENS5_IJlSB_lEEESJ_SK_NS4_8TiledMMAINS4_8MMA_AtomIJNS4_10MMA_TraitsINS4_19SM100_MMA_F8F6F4_SSEJSJ_SJ_fSF_SG_NS4_17integral_constantINS4_4UMMA5MajorELSR_0EEESS_NSP_INSQ_7ScaleInELST_0EEESU_EEEEEENS4_6LayoutINS5_IJSB_SB_SB_EEENS5_IJNSA_ILi0EEESZ_SZ_EEEEENS5_IJNS4_10UnderscoreES12_S12_EEEEENS4_23SM90_TMA_LOAD_MULTICASTENS4_14ComposedLayoutINS4_7SwizzleILi1ELi4ELi3EEENS4_18smem_ptr_flag_bitsILi8EEENSX_INS5_IJSC_SH_EEENS5_IJSH_SB_EEEEEEEvNS4_8identityENS4_13SM90_TMA_LOADES1E_vS1F_EENS_8epilogue10collective18CollectiveEpilogueINS1I_23Sm100TmaWarpSpecializedILi4ELi2ELi64ELb0ELb0EEEJSI_NS5_IJNSX_ISF_SB_EENSX_INSA_ILi64EEESB_EEEEESJ_SK_SJ_SK_NS1I_6fusion15FusionCallbacksIS1M_NS1R_17LinearCombinationISJ_fSJ_fLNS_15FloatRoundStyleE2EEESI_S1Q_JEEENS4_5SM1004TMEM4LOAD26SM100_TMEM_LOAD_32dp32b64xES1G_NS16_INS17_ILi2ELi4ELi3EEES1A_NSX_INS5_IJSC_S1O_EEENS5_IJS1O_SB_EEEEEEENS4_39AutoVectorizingCopyWithAssumedAlignmentILi128EEENS4_14SM90_TMA_STOREES25_S27_S27_EEEvvEEEEvNT_6ParamsE)
	.align		4
        /*000c*/ 	.word	index@(__assertfail)
	.align		4
        /*0010*/ 	.word	0x00000000
	.align		4
        /*0014*/ 	.word	0xfffffffe
	.align		4
        /*0018*/ 	.word	0x00000000
	.align		4
        /*001c*/ 	.word	0xfffffffd
	.align		4
        /*0020*/ 	.word	0x00000000
	.align		4
        /*0024*/ 	.word	0xfffffffc


//--------------------- .nv.constant4             --------------------------
	.section	.nv.constant4,"a",@progbits
	.align	8
	.align		8
.nv.constant4:
        /*0000*/ 	.dword	__assertfail
	.align		8
        /*0008*/ 	.dword	__unnamed_1
	.align		8
        /*0010*/ 	.dword	__unnamed_2
	.align		8
        /*0018*/ 	.dword	__unnamed_3
	.align		8
        /*0020*/ 	.dword	_ZN40_INTERNAL_0ba1fdea_4_k_cu_f779745a_304954cuda3std3__45__cpo5beginE
	.align		8
        /*0028*/ 	.dword	_ZN40_INTERNAL_0ba1fdea_4_k_cu_f779745a_304954cuda3std3__45__cpo3endE
	.align		8
        /*0030*/ 	.dword	_ZN40_INTERNAL_0ba1fdea_4_k_cu_f779745a_304954cuda3std3__45__cpo6cbeginE
	.align		8
        /*0038*/ 	.dword	_ZN40_INTERNAL_0ba1fdea_4_k_cu_f779745a_304954cuda3std3__45__cpo4cendE
	.align		8
        /*0040*/ 	.dword	_ZN40_INTERNAL_0ba1fdea_4_k_cu_f779745a_304954cuda3std3__442_GLOBAL__N__0ba1fdea_4_k_cu_f779745a_304956ignoreE
	.align		8
        /*0048*/ 	.dword	_ZN40_INTERNAL_0ba1fdea_4_k_cu_f779745a_304954cuda3std3__419piecewise_constructE
	.align		8
        /*0050*/ 	.dword	_ZN40_INTERNAL_0ba1fdea_4_k_cu_f779745a_304954cuda3std3__48in_placeE
	.align		8
        /*0058*/ 	.dword	_ZN40_INTERNAL_0ba1fdea_4_k_cu_f779745a_304954cuda3std6ranges3__45__cpo4swapE
	.align		8
        /*0060*/ 	.dword	_ZN40_INTERNAL_0ba1fdea_4_k_cu_f779745a_304954cuda3std6ranges3__45__cpo9iter_moveE
	.align		8
        /*0068*/ 	.dword	_ZN40_INTERNAL_0ba1fdea_4_k_cu_f779745a_304954cute7productE
	.align		8
        /*0070*/ 	.dword	_ZN40_INTERNAL_0ba1fdea_4_k_cu_f779745a_304954cute1_E
	.align		8
        /*0078*/ 	.dword	$str$25
	.align		8
        /*0080*/ 	.dword	$str$26
	.align		8
        /*0088*/ 	.dword	$str$27
	.align		8
        /*0090*/ 	.dword	$str$28


//--------------------- .text._ZN7cutlass13device_kernelINS_4gemm6kernel13GemmUniversalIN4cute5tupleIJiiiiEEENS1_10collective13CollectiveMmaINS1_35MainloopSm100TmaUmmaWarpSpecializedILi14ELi2ELi2ENS5_IJNS4_1CILi1EEENSA_ILi8EEESB_EEEEENS5_IJNSA_ILi128EEENSA_ILi256EEENSA_ILi32EEEEEENS_12float_e4m3_tENS5_IJlSB_lEEESJ_SK_NS4_8TiledMMAINS4_8MMA_AtomIJNS4_10MMA_TraitsINS4_19SM100_MMA_F8F6F4_SSEJSJ_SJ_fSF_SG_NS4_17integral_constantINS4_4UMMA5MajorELSR_0EEESS_NSP_INSQ_7ScaleInELST_0EEESU_EEEEEENS4_6LayoutINS5_IJSB_SB_SB_EEENS5_IJNSA_ILi0EEESZ_SZ_EEEEENS5_IJNS4_10UnderscoreES12_S12_EEEEENS4_23SM90_TMA_LOAD_MULTICASTENS4_14ComposedLayoutINS4_7SwizzleILi1ELi4ELi3EEENS4_18smem_ptr_flag_bitsILi8EEENSX_INS5_IJSC_SH_EEENS5_IJSH_SB_EEEEEEEvNS4_8identityENS4_13SM90_TMA_LOADES1E_vS1F_EENS_8epilogue10collective18CollectiveEpilogueINS1I_23Sm100TmaWarpSpecializedILi4ELi2ELi64ELb0ELb0EEEJSI_NS5_IJNSX_ISF_SB_EENSX_INSA_ILi64EEESB_EEEEESJ_SK_SJ_SK_NS1I_6fusion15FusionCallbacksIS1M_NS1R_17LinearCombinationISJ_fSJ_fLNS_15FloatRoundStyleE2EEESI_S1Q_JEEENS4_5SM1004TMEM4LOAD26SM100_TMEM_LOAD_32dp32b64xES1G_NS16_INS17_ILi2ELi4ELi3EEES1A_NSX_INS5_IJSC_S1O_EEENS5_IJS1O_SB_EEEEEEENS4_39AutoVectorizingCopyWithAssumedAlignmentILi128EEENS4_14SM90_TMA_STOREES25_S27_S27_EEEvvEEEEvNT_6ParamsE --------------------------
	.section	.text._ZN7cutlass13device_kernelINS_4gemm6kernel13GemmUniversalIN4cute5tupleIJiiiiEEENS1_10collective13CollectiveMmaINS1_35MainloopSm100TmaUmmaWarpSpecializedILi14ELi2ELi2ENS5_IJNS4_1CILi1EEENSA_ILi8EEESB_EEEEENS5_IJNSA_ILi128EEENSA_ILi256EEENSA_ILi32EEEEEENS_12float_e4m3_tENS5_IJlSB_lEEESJ_SK_NS4_8TiledMMAINS4_8MMA_AtomIJNS4_10MMA_TraitsINS4_19SM100_MMA_F8F6F4_SSEJSJ_SJ_fSF_SG_NS4_17integral_constantINS4_4UMMA5MajorELSR_0EEESS_NSP_INSQ_7ScaleInELST_0EEESU_EEEEEENS4_6LayoutINS5_IJSB_SB_SB_EEENS5_IJNSA_ILi0EEESZ_SZ_EEEEENS5_IJNS4_10UnderscoreES12_S12_EEEEENS4_23SM90_TMA_LOAD_MULTICASTENS4_14ComposedLayoutINS4_7SwizzleILi1ELi4ELi3EEENS4_18smem_ptr_flag_bitsILi8EEENSX_INS5_IJSC_SH_EEENS5_IJSH_SB_EEEEEEEvNS4_8identityENS4_13SM90_TMA_LOADES1E_vS1F_EENS_8epilogue10collective18CollectiveEpilogueINS1I_23Sm100TmaWarpSpecializedILi4ELi2ELi64ELb0ELb0EEEJSI_NS5_IJNSX_ISF_SB_EENSX_INSA_ILi64EEESB_EEEEESJ_SK_SJ_SK_NS1I_6fusion15FusionCallbacksIS1M_NS1R_17LinearCombinationISJ_fSJ_fLNS_15FloatRoundStyleE2EEESI_S1Q_JEEENS4_5SM1004TMEM4LOAD26SM100_TMEM_LOAD_32dp32b64xES1G_NS16_INS17_ILi2ELi4ELi3EEES1A_NSX_INS5_IJSC_S1O_EEENS5_IJS1O_SB_EEEEEEENS4_39AutoVectorizingCopyWithAssumedAlignmentILi128EEENS4_14SM90_TMA_STOREES25_S27_S27_EEEvvEEEEvNT_6ParamsE,"ax",@progbits
	.align	128
.text._ZN7cutlass13device_kernelINS_4gemm6kernel13GemmUniversalIN4cute5tupleIJiiiiEEENS1_10collective13CollectiveMmaINS1_35MainloopSm100TmaUmmaWarpSpecializedILi14ELi2ELi2ENS5_IJNS4_1CILi1EEENSA_ILi8EEESB_EEEEENS5_IJNSA_ILi128EEENSA_ILi256EEENSA_ILi32EEEEEENS_12float_e4m3_tENS5_IJlSB_lEEESJ_SK_NS4_8TiledMMAINS4_8MMA_AtomIJNS4_10MMA_TraitsINS4_19SM100_MMA_F8F6F4_SSEJSJ_SJ_fSF_SG_NS4_17integral_constantINS4_4UMMA5MajorELSR_0EEESS_NSP_INSQ_7ScaleInELST_0EEESU_EEEEEENS4_6LayoutINS5_IJSB_SB_SB_EEENS5_IJNSA_ILi0EEESZ_SZ_EEEEENS5_IJNS4_10UnderscoreES12_S12_EEEEENS4_23SM90_TMA_LOAD_MULTICASTENS4_14ComposedLayoutINS4_7SwizzleILi1ELi4ELi3EEENS4_18smem_ptr_flag_bitsILi8EEENSX_INS5_IJSC_SH_EEENS5_IJSH_SB_EEEEEEEvNS4_8identityENS4_13SM90_TMA_LOADES1E_vS1F_EENS_8epilogue10collective18CollectiveEpilogueINS1I_23Sm100TmaWarpSpecializedILi4ELi2ELi64ELb0ELb0EEEJSI_NS5_IJNSX_ISF_SB_EENSX_INSA_ILi64EEESB_EEEEESJ_SK_SJ_SK_NS1I_6fusion15FusionCallbacksIS1M_NS1R_17LinearCombinationISJ_fSJ_fLNS_15FloatRoundStyleE2EEESI_S1Q_JEEENS4_5SM1004TMEM4LOAD26SM100_TMEM_LOAD_32dp32b64xES1G_NS16_INS17_ILi2ELi4ELi3EEES1A_NSX_INS5_IJSC_S1O_EEENS5_IJS1O_SB_EEEEEEENS4_39AutoVectorizingCopyWithAssumedAlignmentILi128EEENS4_14SM90_TMA_STOREES25_S27_S27_EEEvvEEEEvNT_6ParamsE:
        .type           _ZN7cutlass13device_kernelINS_4gemm6kernel13GemmUniversalIN4cute5tupleIJiiiiEEENS1_10collective13CollectiveMmaINS1_35MainloopSm100TmaUmmaWarpSpecializedILi14ELi2ELi2ENS5_IJNS4_1CILi1EEENSA_ILi8EEESB_EEEEENS5_IJNSA_ILi128EEENSA_ILi256EEENSA_ILi32EEEEEENS_12float_e4m3_tENS5_IJlSB_lEEESJ_SK_NS4_8TiledMMAINS4_8MMA_AtomIJNS4_10MMA_TraitsINS4_19SM100_MMA_F8F6F4_SSEJSJ_SJ_fSF_SG_NS4_17integral_constantINS4_4UMMA5MajorELSR_0EEESS_NSP_INSQ_7ScaleInELST_0EEESU_EEEEEENS4_6LayoutINS5_IJSB_SB_SB_EEENS5_IJNSA_ILi0EEESZ_SZ_EEEEENS5_IJNS4_10UnderscoreES12_S12_EEEEENS4_23SM90_TMA_LOAD_MULTICASTENS4_14ComposedLayoutINS4_7SwizzleILi1ELi4ELi3EEENS4_18smem_ptr_flag_bitsILi8EEENSX_INS5_IJSC_SH_EEENS5_IJSH_SB_EEEEEEEvNS4_8identityENS4_13SM90_TMA_LOADES1E_vS1F_EENS_8epilogue10collective18CollectiveEpilogueINS1I_23Sm100TmaWarpSpecializedILi4ELi2ELi64ELb0ELb0EEEJSI_NS5_IJNSX_ISF_SB_EENSX_INSA_ILi64EEESB_EEEEESJ_SK_SJ_SK_NS1I_6fusion15FusionCallbacksIS1M_NS1R_17LinearCombinationISJ_fSJ_fLNS_15FloatRoundStyleE2EEESI_S1Q_JEEENS4_5SM1004TMEM4LOAD26SM100_TMEM_LOAD_32dp32b64xES1G_NS16_INS17_ILi2ELi4ELi3EEES1A_NSX_INS5_IJSC_S1O_EEENS5_IJS1O_SB_EEEEEEENS4_39AutoVectorizingCopyWithAssumedAlignmentILi128EEENS4_14SM90_TMA_STOREES25_S27_S27_EEEvvEEEEvNT_6ParamsE,@function
        .size           _ZN7cutlass13device_kernelINS_4gemm6kernel13GemmUniversalIN4cute5tupleIJiiiiEEENS1_10collective13CollectiveMmaINS1_35MainloopSm100TmaUmmaWarpSpecializedILi14ELi2ELi2ENS5_IJNS4_1CILi1EEENSA_ILi8EEESB_EEEEENS5_IJNSA_ILi128EEENSA_ILi256EEENSA_ILi32EEEEEENS_12float_e4m3_tENS5_IJlSB_lEEESJ_SK_NS4_8TiledMMAINS4_8MMA_AtomIJNS4_10MMA_TraitsINS4_19SM100_MMA_F8F6F4_SSEJSJ_SJ_fSF_SG_NS4_17integral_constantINS4_4UMMA5MajorELSR_0EEESS_NSP_INSQ_7ScaleInELST_0EEESU_EEEEEENS4_6LayoutINS5_IJSB_SB_SB_EEENS5_IJNSA_ILi0EEESZ_SZ_EEEEENS5_IJNS4_10UnderscoreES12_S12_EEEEENS4_23SM90_TMA_LOAD_MULTICASTENS4_14ComposedLayoutINS4_7SwizzleILi1ELi4ELi3EEENS4_18smem_ptr_flag_bitsILi8EEENSX_INS5_IJSC_SH_EEENS5_IJSH_SB_EEEEEEEvNS4_8identityENS4_13SM90_TMA_LOADES1E_vS1F_EENS_8epilogue10collective18CollectiveEpilogueINS1I_23Sm100TmaWarpSpecializedILi4ELi2ELi64ELb0ELb0EEEJSI_NS5_IJNSX_ISF_SB_EENSX_INSA_ILi64EEESB_EEEEESJ_SK_SJ_SK_NS1I_6fusion15FusionCallbacksIS1M_NS1R_17LinearCombinationISJ_fSJ_fLNS_15FloatRoundStyleE2EEESI_S1Q_JEEENS4_5SM1004TMEM4LOAD26SM100_TMEM_LOAD_32dp32b64xES1G_NS16_INS17_ILi2ELi4ELi3EEES1A_NSX_INS5_IJSC_S1O_EEENS5_IJS1O_SB_EEEEEEENS4_39AutoVectorizingCopyWithAssumedAlignmentILi128EEENS4_14SM90_TMA_STOREES25_S27_S27_EEEvvEEEEvNT_6ParamsE,(.L_x_205 - _ZN7cutlass13device_kernelINS_4gemm6kernel13GemmUniversalIN4cute5tupleIJiiiiEEENS1_10collective13CollectiveMmaINS1_35MainloopSm100TmaUmmaWarpSpecializedILi14ELi2ELi2ENS5_IJNS4_1CILi1EEENSA_ILi8EEESB_EEEEENS5_IJNSA_ILi128EEENSA_ILi256EEENSA_ILi32EEEEEENS_12float_e4m3_tENS5_IJlSB_lEEESJ_SK_NS4_8TiledMMAINS4_8MMA_AtomIJNS4_10MMA_TraitsINS4_19SM100_MMA_F8F6F4_SSEJSJ_SJ_fSF_SG_NS4_17integral_constantINS4_4UMMA5MajorELSR_0EEESS_NSP_INSQ_7ScaleInELST_0EEESU_EEEEEENS4_6LayoutINS5_IJSB_SB_SB_EEENS5_IJNSA_ILi0EEESZ_SZ_EEEEENS5_IJNS4_10UnderscoreES12_S12_EEEEENS4_23SM90_TMA_LOAD_MULTICASTENS4_14ComposedLayoutINS4_7SwizzleILi1ELi4ELi3EEENS4_18smem_ptr_flag_bitsILi8EEENSX_INS5_IJSC_SH_EEENS5_IJSH_SB_EEEEEEEvNS4_8identityENS4_13SM90_TMA_LOADES1E_vS1F_EENS_8epilogue10collective18CollectiveEpilogueINS1I_23Sm100TmaWarpSpecializedILi4ELi2ELi64ELb0ELb0EEEJSI_NS5_IJNSX_ISF_SB_EENSX_INSA_ILi64EEESB_EEEEESJ_SK_SJ_SK_NS1I_6fusion15FusionCallbacksIS1M_NS1R_17LinearCombinationISJ_fSJ_fLNS_15FloatRoundStyleE2EEESI_S1Q_JEEENS4_5SM1004TMEM4LOAD26SM100_TMEM_LOAD_32dp32b64xES1G_NS16_INS17_ILi2ELi4ELi3EEES1A_NSX_INS5_IJSC_S1O_EEENS5_IJS1O_SB_EEEEEEENS4_39AutoVectorizingCopyWithAssumedAlignmentILi128EEENS4_14SM90_TMA_STOREES25_S27_S27_EEEvvEEEEvNT_6ParamsE)
        .other          _ZN7cutlass13device_kernelINS_4gemm6kernel13GemmUniversalIN4cute5tupleIJiiiiEEENS1_10collective13CollectiveMmaINS1_35MainloopSm100TmaUmmaWarpSpecializedILi14ELi2ELi2ENS5_IJNS4_1CILi1EEENSA_ILi8EEESB_EEEEENS5_IJNSA_ILi128EEENSA_ILi256EEENSA_ILi32EEEEEENS_12float_e4m3_tENS5_IJlSB_lEEESJ_SK_NS4_8TiledMMAINS4_8MMA_AtomIJNS4_10MMA_TraitsINS4_19SM100_MMA_F8F6F4_SSEJSJ_SJ_fSF_SG_NS4_17integral_constantINS4_4UMMA5MajorELSR_0EEESS_NSP_INSQ_7ScaleInELST_0EEESU_EEEEEENS4_6LayoutINS5_IJSB_SB_SB_EEENS5_IJNSA_ILi0EEESZ_SZ_EEEEENS5_IJNS4_10UnderscoreES12_S12_EEEEENS4_23SM90_TMA_LOAD_MULTICASTENS4_14ComposedLayoutINS4_7SwizzleILi1ELi4ELi3EEENS4_18smem_ptr_flag_bitsILi8EEENSX_INS5_IJSC_SH_EEENS5_IJSH_SB_EEEEEEEvNS4_8identityENS4_13SM90_TMA_LOADES1E_vS1F_EENS_8epilogue10collective18CollectiveEpilogueINS1I_23Sm100TmaWarpSpecializedILi4ELi2ELi64ELb0ELb0EEEJSI_NS5_IJNSX_ISF_SB_EENSX_INSA_ILi64EEESB_EEEEESJ_SK_SJ_SK_NS1I_6fusion15FusionCallbacksIS1M_NS1R_17LinearCombinationISJ_fSJ_fLNS_15FloatRoundStyleE2EEESI_S1Q_JEEENS4_5SM1004TMEM4LOAD26SM100_TMEM_LOAD_32dp32b64xES1G_NS16_INS17_ILi2ELi4ELi3EEES1A_NSX_INS5_IJSC_S1O_EEENS5_IJS1O_SB_EEEEEEENS4_39AutoVectorizingCopyWithAssumedAlignmentILi128EEENS4_14SM90_TMA_STOREES25_S27_S27_EEEvvEEEEvNT_6ParamsE,@"STO_CUDA_ENTRY STV_DEFAULT"
_ZN7cutlass13device_kernelINS_4gemm6kernel13GemmUniversalIN4cute5tupleIJiiiiEEENS1_10collective13CollectiveMmaINS1_35MainloopSm100TmaUmmaWarpSpecializedILi14ELi2ELi2ENS5_IJNS4_1CILi1EEENSA_ILi8EEESB_EEEEENS5_IJNSA_ILi128EEENSA_ILi256EEENSA_ILi32EEEEEENS_12float_e4m3_tENS5_IJlSB_lEEESJ_SK_NS4_8TiledMMAINS4_8MMA_AtomIJNS4_10MMA_TraitsINS4_19SM100_MMA_F8F6F4_SSEJSJ_SJ_fSF_SG_NS4_17integral_constantINS4_4UMMA5MajorELSR_0EEESS_NSP_INSQ_7ScaleInELST_0EEESU_EEEEEENS4_6LayoutINS5_IJSB_SB_SB_EEENS5_IJNSA_ILi0EEESZ_SZ_EEEEENS5_IJNS4_10UnderscoreES12_S12_EEEEENS4_23SM90_TMA_LOAD_MULTICASTENS4_14ComposedLayoutINS4_7SwizzleILi1ELi4ELi3EEENS4_18smem_ptr_flag_bitsILi8EEENSX_INS5_IJSC_SH_EEENS5_IJSH_SB_EEEEEEEvNS4_8identityENS4_13SM90_TMA_LOADES1E_vS1F_EENS_8epilogue10collective18CollectiveEpilogueINS1I_23Sm100TmaWarpSpecializedILi4ELi2ELi64ELb0ELb0EEEJSI_NS5_IJNSX_ISF_SB_EENSX_INSA_ILi64EEESB_EEEEESJ_SK_SJ_SK_NS1I_6fusion15FusionCallbacksIS1M_NS1R_17LinearCombinationISJ_fSJ_fLNS_15FloatRoundStyleE2EEESI_S1Q_JEEENS4_5SM1004TMEM4LOAD26SM100_TMEM_LOAD_32dp32b64xES1G_NS16_INS17_ILi2ELi4ELi3EEES1A_NSX_INS5_IJSC_S1O_EEENS5_IJS1O_SB_EEEEEEENS4_39AutoVectorizingCopyWithAssumedAlignmentILi128EEENS4_14SM90_TMA_STOREES25_S27_S27_EEEvvEEEEvNT_6ParamsE:
[----:B------:R-:W1:Y:S01]  /*0000*/  LDC R1, c[0x0][0x37c] ;  /* 0x0000df00ff017b82 */ /* 0x000e620000000800 */
[----:B------:R-:W2:Y:S01]  /*0010*/  S2R R170, SR_TID.X ;  /* 0x0000000000aa7919 */ /* 0x000ea20000002100 */
[----:B------:R-:W3:Y:S01]  /*0020*/  LDCU.64 UR8, c[0x0][0x890] ;  /* 0x00011200ff0877ac */ /* 0x000ee20008000a00 */
[----:B------:R-:W-:Y:S02]  /*0030*/  PRMT R158, RZ, 0x7610, R158 ;  /* 0x00007610ff9e7816 */ /* 0x000fe4000000009e */
[----:B------:R-:W-:Y:S01]  /*0040*/  ELECT P3, URZ, PT ;  /* 0x0000000000ff782f */ /* 0x000fe20003860000 */
[----:B---3--:R-:W-:-:S04]  /*0050*/  UISETP.NE.U32.AND UP0, UPT, UR8, URZ, UPT ;  /* 0x000000ff0800728c */ /* 0x008fc8000bf05070 */
[----:B------:R-:W-:Y:S01]  /*0060*/  UISETP.NE.AND.EX UP0, UPT, UR9, URZ, UPT, UP0 ;  /* 0x000000ff0900728c */ /* 0x000fe2000bf05300 */
[----:B--2---:R-:W-:-:S05]  /*0070*/  SHF.R.U32.HI R159, RZ, 0x5, R170 ;  /* 0x00000005ff9f7819 */ /* 0x004fca00000116aa */
[----:B------:R-:W2:Y:S02]  /*0080*/  SHFL.IDX PT, R0, R159, RZ, 0x1f ;  /* 0x00001fff9f007589 */ /* 0x000ea400000e0000 */
[----:B--2---:R-:W-:Y:S01]  /*0090*/  R2UR UR17, R0 ;  /* 0x00000000001172ca */ /* 0x004fe200000e0000 */
[----:B-1----:R-:W-:-:S14]  /*00a0*/  BRA.U UP0, `(.L_x_0) ;  /* 0x0000000100307547 */ /* 0x002fdc000b800000 */
[----:B------:R-:W1:Y:S02]  /*00b0*/  LDCU.64 UR4, c[0x0][0x888] ;  /* 0x00011100ff0477ac */ /* 0x000e640008000a00 */
[----:B-1----:R-:W-:-:S04]  /*00c0*/  UISETP.NE.U32.AND UP0, UPT, UR4, URZ, UPT ;  /* 0x000000ff0400728c */ /* 0x002fc8000bf05070 */
[----:B------:R-:W-:-:S09]  /*00d0*/  UISETP.NE.AND.EX UP0, UPT, UR5, URZ, UPT, UP0 ;  /* 0x000000ff0500728c */ /* 0x000fd2000bf05300 */
[----:B------:R-:W-:Y:S05]  /*00e0*/  BRA.U !UP0, `(.L_x_1) ;  /* 0x0000000108147547 */ /* 0x000fea000b800000 */
[----:B------:R-:W1:Y:S01]  /*00f0*/  LDC.64 R2, c[0x0][0x888] ;  /* 0x00022200ff027b82 */ /* 0x000e620000000a00 */
[----:B------:R-:W1:Y:S02]  /*0100*/  LDCU.64 UR4, c[0x0][0x358] ;  /* 0x00006b00ff0477ac */ /* 0x000e640008000a00 */
[----:B-1----:R1:W5:Y:S01]  /*0110*/  LDG.E R73, desc[UR4][R2.64] ;  /* 0x0000000402497981 */ /* 0x002362000c1e1900 */
[----:B------:R-:W-:Y:S01]  /*0120*/  HFMA2 R158, -RZ, RZ, 0, 5.9604644775390625e-08 ;  /* 0x00000001ff9e7431 */ /* 0x000fe200000001ff */
[----:B------:R-:W-:Y:S05]  /*0130*/  BRA `(.L_x_0) ;  /* 0x00000000000c7947 */ /* 0x000fea0003800000 */
.L_x_1:
[----:B------:R-:W1:Y:S01]  /*0140*/  LDCU UR4, c[0x0][0x880] ;  /* 0x00011000ff0477ac */ /* 0x000e620008000800 */
[----:B------:R-:W-:Y:S01]  /*0150*/  HFMA2 R158, -RZ, RZ, 0, 5.9604644775390625e-08 ;  /* 0x00000001ff9e7431 */ /* 0x000fe200000001ff */
[----:B-1----:R-:W-:-:S07]  /*0160*/  MOV R73, UR4 ;  /* 0x0000000400497c02 */ /* 0x002fce0008000f00 */
.L_x_0:
[----:B------:R-:W2:Y:S02]  /*0170*/  LDCU.64 UR4, c[0x0][0x8b0] ;  /* 0x00011600ff0477ac */ /* 0x000ea40008000a00 */
[----:B--2---:R-:W-:-:S04]  /*0180*/  UISETP.NE.U32.AND UP0, UPT, UR4, URZ, UPT ;  /* 0x000000ff0400728c */ /* 0x004fc8000bf05070 */
[----:B------:R-:W-:-:S09]  /*0190*/  UISETP.NE.AND.EX UP0, UPT, UR5, URZ, UPT, UP0 ;  /* 0x000000ff0500728c */ /* 0x000fd2000bf05300 */
[----:B------:R-:W-:Y:S05]  /*01a0*/  BRA.U UP0, `(.L_x_2) ;  /* 0x0000000100287547 */ /* 0x000fea000b800000 */
[----:B------:R-:W2:Y:S02]  /*01b0*/  LDCU.64 UR4, c[0x0][0x8a8] ;  /* 0x00011500ff0477ac */ /* 0x000ea40008000a00 */
[----:B--2---:R-:W-:-:S04]  /*01c0*/  UISETP.NE.U32.AND UP0, UPT, UR4, URZ, UPT ;  /* 0x000000ff0400728c */ /* 0x004fc8000bf05070 */
[----:B------:R-:W-:-:S09]  /*01d0*/  UISETP.NE.AND.EX UP0, UPT, UR5, URZ, UPT, UP0 ;  /* 0x000000ff0500728c */ /* 0x000fd2000bf05300 */
[----:B------:R-:W-:Y:S05]  /*01e0*/  BRA.U !UP0, `(.L_x_3) ;  /* 0x0000000108107547 */ /* 0x000fea000b800000 */
[----:B------:R-:W2:Y:S01]  /*01f0*/  LDC.64 R70, c[0x0][0x8a8] ;  /* 0x00022a00ff467b82 */ /* 0x000ea20000000a00 */
[----:B------:R-:W2:Y:S02]  /*0200*/  LDCU.64 UR4, c[0x0][0x358] ;  /* 0x00006b00ff0477ac */ /* 0x000ea40008000a00 */
[----:B--2---:R2:W5:Y:S01]  /*0210*/  LDG.E R70, desc[UR4][R70.64] ;  /* 0x0000000446467981 */ /* 0x004562000c1e1900 */
[----:B------:R-:W-:Y:S05]  /*0220*/  BRA `(.L_x_2) ;  /* 0x0000000000087947 */ /* 0x000fea0003800000 */
.L_x_3:
[----:B------:R-:W2:Y:S02]  /*0230*/  LDCU UR4, c[0x0][0x8a0] ;  /* 0x00011400ff0477ac */ /* 0x000ea40008000800 */
[----:B--2---:R-:W-:Y:S02]  /*0240*/  MOV R70, UR4 ;  /* 0x0000000400467c02 */ /* 0x004fe40008000f00 */
.L_x_2:
[----:B------:R-:W-:Y:S01]  /*0250*/  IMAD.U32 R0, RZ, RZ, UR17 ;  /* 0x00000011ff007e24 */ /* 0x000fe2000f8e00ff */
[----:B------:R-:W-:Y:S04]  /*0260*/  BSSY.RECONVERGENT B0, `(.L_x_4) ;  /* 0x000000c000007945 */ /* 0x000fe80003800200 */
[C---:B------:R-:W-:Y:S02]  /*0270*/  ISETP.NE.OR P1, PT, R0.reuse, 0x1, !P3 ;  /* 0x000000010000780c */ /* 0x040fe40005f25670 */
[----:B------:R-:W-:-:S11]  /*0280*/  ISETP.NE.OR P0, PT, R0, 0x3, !P3 ;  /* 0x000000030000780c */ /* 0x000fd60005f05670 */
[----:B------:R-:W-:Y:S05]  /*0290*/  @P1 BRA `(.L_x_5) ;  /* 0x0000000000201947 */ /* 0x000fea0003800000 */
[----:B------:R-:W3:Y:S02]  /*02a0*/  LDCU.64 UR4, c[0x0][0x348] ;  /* 0x00006900ff0477ac */ /* 0x000ee40008000a00 */
[----:B---3--:R-:W-:Y:S02]  /*02b0*/  UIADD3 UR6, UP1, UPT, UR4, 0x80, URZ ;  /* 0x0000008004067890 */ /* 0x008fe4000ff3e0ff */
[----:B------:R-:W-:Y:S02]  /*02c0*/  UIADD3 UR4, UP0, UPT, UR4, 0x180, URZ ;  /* 0x0000018004047890 */ /* 0x000fe4000ff1e0ff */
[----:B------:R-:W-:Y:S02]  /*02d0*/  UIADD3.X UR7, UPT, UPT, URZ, UR5, URZ, UP1, !UPT ;  /* 0x00000005ff077290 */ /* 0x000fe40008ffe4ff */
[----:B------:R-:W-:-:S07]  /*02e0*/  UIADD3.X UR5, UPT, UPT, URZ, UR5, URZ, UP0, !UPT ;  /* 0x00000005ff057290 */ /* 0x000fce00087fe4ff */
[----:B------:R3:W-:Y:S02]  /*02f0*/  UTMACCTL.PF [UR6] ;  /* 0x00000000060079b9 */ /* 0x0007e40008040000 */
[----:B------:R3:W-:Y:S02]  /*0300*/  UTMACCTL.PF [UR4] ;  /* 0x00000000040079b9 */ /* 0x0007e40008040000 */
[----:B---3--:R-:W-:Y:S01]  /*0310*/  NOP ;  /* 0x0000000000007918 */ /* 0x008fe20000000000 */
.L_x_5:
[----:B------:R-:W-:Y:S05]  /*0320*/  BSYNC.RECONVERGENT B0 ;  /* 0x0000000000007941 */ /* 0x000fea0003800200 */
.L_x_4:
[----:B------:R-:W-:Y:S04]  /*0330*/  BSSY.RECONVERGENT B0, `(.L_x_6) ;  /* 0x000000a000007945 */ /* 0x000fe80003800200 */
        /* <DEDUP_REMOVED lines=9> */
.L_x_7:
[----:B------:R-:W-:Y:S05]  /*03d0*/  BSYNC.RECONVERGENT B0 ;  /* 0x0000000000007941 */ /* 0x000fea0003800200 */
.L_x_6:
[----:B------:R-:W3:Y:S01]  /*03e0*/  LDCU.64 UR4, c[0x0][0x888] ;  /* 0x00011100ff0477ac */ /* 0x000ee20008000a00 */
[----:B------:R-:W-:Y:S02]  /*03f0*/  UISETP.EQ.U32.AND UP1, UPT, UR8, URZ, UPT ;  /* 0x000000ff0800728c */ /* 0x000fe4000bf22070 */
[----:B------:R-:W-:Y:S02]  /*0400*/  UPLOP3.LUT UP3, UPT, UPT, UPT, UPT, 0x80, 0x8 ;  /* 0x000000000008789c */ /* 0x000fe40003f6f070 */
[----:B---3--:R-:W-:-:S04]  /*0410*/  UISETP.NE.U32.AND UP0, UPT, UR4, URZ, UPT ;  /* 0x000000ff0400728c */ /* 0x008fc8000bf05070 */
[----:B------:R-:W-:-:S04]  /*0420*/  UISETP.NE.AND.EX UP0, UPT, UR5, URZ, UPT, UP0 ;  /* 0x000000ff0500728c */ /* 0x000fc8000bf05300 */
[----:B------:R-:W-:-:S04]  /*0430*/  UISETP.EQ.OR.EX UP2, UPT, UR9, URZ, !UP0, UP1 ;  /* 0x000000ff0900728c */ /* 0x000fc8000c742710 */
[----:B------:R-:W-:-:S06]  /*0440*/  UP2UR UR4, UPR, URZ, 0x4 ;  /* 0x00000004ff047883 */ /* 0x000fcc0008000000 */
[----:B------:R-:W-:Y:S01]  /*0450*/  MOV R161, UR4 ;  /* 0x0000000400a17c02 */ /* 0x000fe20008000f00 */
[----:B------:R-:W-:Y:S06]  /*0460*/  BRA.U !UP2, `(.L_x_8) ;  /* 0x000000010a207547 */ /* 0x000fec000b800000 */
[----:B------:R-:W-:Y:S01]  /*0470*/  UISETP.NE.U32.AND UP1, UPT, UR8, URZ, UPT ;  /* 0x000000ff0800728c */ /* 0x000fe2000bf25070 */
[----:B-----5:R-:W-:Y:S01]  /*0480*/  FSETP.NEU.AND P0, PT, R73, RZ, PT ;  /* 0x000000ff4900720b */ /* 0x020fe20003f0d000 */
[----:B------:R-:W-:Y:S02]  /*0490*/  USEL UR4, URZ, 0xffffffff, UP0 ;  /* 0xffffffffff047887 */ /* 0x000fe40008000000 */
[----:B------:R-:W-:-:S10]  /*04a0*/  UISETP.NE.AND.EX UP1, UPT, UR9, URZ, UPT, UP1 ;  /* 0x000000ff0900728c */ /* 0x000fd4000bf25310 */
[----:B------:R-:W-:Y:S01]  /*04b0*/  VOTEU.ANY UP0, P0 ;  /* 0x0000000000ff7886 */ /* 0x000fe20000000100 */
[----:B------:R-:W-:-:S04]  /*04c0*/  @!UP1 USEL UR4, URZ, 0xffffffff, UP0 ;  /* 0xffffffffff049887 */ /* 0x000fc80008000000 */
[----:B------:R-:W-:-:S04]  /*04d0*/  ULOP3.LUT UR4, UR4, 0x1, URZ, 0xc0, !UPT ;  /* 0x0000000104047892 */ /* 0x000fc8000f8ec0ff */
[----:B------:R-:W-:-:S11]  /*04e0*/  UISETP.NE.U32.AND UP3, UPT, UR4, 0x1, UPT ;  /* 0x000000010400788c */ /* 0x000fd6000bf65070 */
.L_x_8:
[----:B-1----:R-:W1:Y:S01]  /*04f0*/  SHFL.IDX PT, R2, R159, RZ, 0x1f ;  /* 0x00001fff9f027589 */ /* 0x002e6200000e0000 */
[----:B------:R-:W-:-:S04]  /*0500*/  UISETP.NE.AND UP0, UPT, UR17, 0x2, UPT ;  /* 0x000000021100788c */ /* 0x000fc8000bf05270 */
[----:B------:R-:W-:Y:S01]  /*0510*/  USEL UR48, URZ, 0x1, UP0 ;  /* 0x00000001ff307887 */ /* 0x000fe20008000000 */
[----:B-1----:R-:W-:-:S13]  /*0520*/  ISETP.NE.AND P0, PT, R2, RZ, PT ;  /* 0x000000ff0200720c */ /* 0x002fda0003f05270 */
[----:B------:R-:W-:Y:S05]  /*0530*/  @P0 BRA `(.L_x_9) ;  /* 0x0000000000b40947 */ /* 0x000fea0003800000 */
[----:B------:R-:W-:Y:S01]  /*0540*/  ELECT P0, URZ, PT ;  /* 0x0000000000ff782f */ /* 0x000fe20003800000 */
[----:B------:R-:W-:-:S12]  /*0550*/  BSSY.RECONVERGENT B0, `(.L_x_9) ;  /* 0x000002b000007945 */ /* 0x000fd80003800200 */
[----:B------:R-:W-:Y:S05]  /*0560*/  @!P0 BRA `(.L_x_10) ;  /* 0x0000000000a48947 */ /* 0x000fea0003800000 */
[----:B------:R-:W1:Y:S01]  /*0570*/  S2UR UR4, SR_CgaCtaId ;  /* 0x00000000000479c3 */ /* 0x000e620000008800 */
[----:B------:R-:W-:Y:S01]  /*0580*/  UMOV UR5, 0x400 ;  /* 0x0000040000057882 */ /* 0x000fe20000000000 */
[----:B------:R-:W-:Y:S01]  /*0590*/  UMOV UR8, 0x1 ;  /* 0x0000000100087882 */ /* 0x000fe20000000000 */
[----:B------:R-:W-:Y:S01]  /*05a0*/  UMOV UR6, 0x8 ;  /* 0x0000000800067882 */ /* 0x000fe20000000000 */
[----:B------:R-:W-:-:S04]  /*05b0*/  UIADD3 UR8, UPT, UPT, -UR8, 0x100000, URZ ;  /* 0x0010000008087890 */ /* 0x000fc8000fffe1ff */
[----:B------:R-:W-:Y:S02]  /*05c0*/  USHF.L.U32 UR9, UR8, 0xb, URZ ;  /* 0x0000000b08097899 */ /* 0x000fe400080006ff */
[----:B------:R-:W-:Y:S02]  /*05d0*/  USHF.L.U32 UR8, UR8, 0x1, URZ ;  /* 0x0000000108087899 */ /* 0x000fe400080006ff */
[----:B------:R-:W-:-:S04]  /*05e0*/  UIADD3 UR6, UPT, UPT, -UR6, 0x100000, URZ ;  /* 0x0010000006067890 */ /* 0x000fc8000fffe1ff */
[----:B------:R-:W-:Y:S02]  /*05f0*/  USHF.L.U32 UR7, UR6, 0xb, URZ ;  /* 0x0000000b06077899 */ /* 0x000fe400080006ff */
[----:B------:R-:W-:Y:S02]  /*0600*/  USHF.L.U32 UR6, UR6, 0x1, URZ ;  /* 0x0000000106067899 */ /* 0x000fe400080006ff */
[----:B-1----:R-:W-:Y:S01]  /*0610*/  ULEA UR4, UR4, UR5, 0x18 ;  /* 0x0000000504047291 */ /* 0x002fe2000f8ec0ff */
[----:B------:R-:W1:Y:S11]  /*0620*/  FENCE.VIEW.ASYNC.S ;  /* 0x00000000000073c6 */ /* 0x000e760000000000 */
[----:B-1----:R1:W3:Y:S01]  /*0630*/  SYNCS.EXCH.64 URZ, [UR4], UR8 ;  /* 0x0000000804ff75b2 */ /* 0x0022e20008000100 */
[----:B------:R1:W4:Y:S01]  /*0640*/  SYNCS.EXCH.64 URZ, [UR4+0x70], UR6 ;  /* 0x0000700604ff75b2 */ /* 0x0003220008000100 */
[----:B------:R1:W1:Y:S01]  /*0650*/  SYNCS.EXCH.64 URZ, [UR4+0x8], UR8 ;  /* 0x0000080804ff75b2 */ /* 0x0002620008000100 */
        /* <DEDUP_REMOVED lines=25> */
[----:B---34-:R-:W-:Y:S01]  /*07f0*/  NOP ;  /* 0x0000000000007918 */ /* 0x018fe20000000000 */
.L_x_10:
[----:B-1----:R-:W-:Y:S05]  /*0800*/  BSYNC.RECONVERGENT B0 ;  /* 0x0000000000007941 */ /* 0x002fea0003800200 */
.L_x_9:
[----:B------:R-:W1:Y:S01]  /*0810*/  SHFL.IDX PT, R2, R159, RZ, 0x1f ;  /* 0x00001fff9f027589 */ /* 0x000e6200000e0000 */
[----:B------:R-:W-:Y:S01]  /*0820*/  NOP ;  /* 0x0000000000007918 */ /* 0x000fe20000000000 */
[----:B-1----:R-:W-:-:S13]  /*0830*/  ISETP.NE.AND P0, PT, R2, 0x1, PT ;  /* 0x000000010200780c */ /* 0x002fda0003f05270 */
[----:B------:R-:W-:Y:S05]  /*0840*/  @P0 BRA `(.L_x_11) ;  /* 0x0000000000580947 */ /* 0x000fea0003800000 */
        /* <DEDUP_REMOVED lines=9> */
[----:B------:R-:W-:Y:S01]  /*08e0*/  USHF.L.U32 UR6, UR6, 0x1, URZ ;  /* 0x0000000106067899 */ /* 0x000fe200080006ff */
[----:B------:R-:W-:Y:S01]  /*08f0*/  ELECT P0, URZ, PT ;  /* 0x0000000000ff782f */ /* 0x000fe20003800000 */
[----:B-1----:R-:W-:Y:S01]  /*0900*/  ULEA UR4, UR4, UR5, 0x18 ;  /* 0x0000000504047291 */ /* 0x002fe2000f8ec0ff */
[----:B------:R-:W1:Y:S11]  /*0910*/  FENCE.VIEW.ASYNC.S ;  /* 0x00000000000073c6 */ /* 0x000e760000000000 */
[----:B-1----:R1:W3:Y:S01]  /*0920*/  SYNCS.EXCH.64 URZ, [UR4+0xe0], UR8 ;  /* 0x0000e00804ff75b2 */ /* 0x0022e20008000100 */
[----:B------:R1:W4:Y:S01]  /*0930*/  SYNCS.EXCH.64 URZ, [UR4+0x100], UR6 ;  /* 0x0001000604ff75b2 */ /* 0x0003220008000100 */
[----:B------:R1:W1:Y:S01]  /*0940*/  SYNCS.EXCH.64 URZ, [UR4+0xe8], UR8 ;  /* 0x0000e80804ff75b2 */ /* 0x0002620008000100 */
[----:B------:R1:W1:Y:S01]  /*0950*/  SYNCS.EXCH.64 URZ, [UR4+0x108], UR6 ;  /* 0x0001080604ff75b2 */ /* 0x0002620008000100 */
[----:B------:R1:W1:Y:S01]  /*0960*/  SYNCS.EXCH.64 URZ, [UR4+0xf0], UR8 ;  /* 0x0000f00804ff75b2 */ /* 0x0002620008000100 */
[----:B------:R1:W1:Y:S01]  /*0970*/  SYNCS.EXCH.64 URZ, [UR4+0x110], UR6 ;  /* 0x0001100604ff75b2 */ /* 0x0002620008000100 */
[----:B------:R1:W1:Y:S01]  /*0980*/  SYNCS.EXCH.64 URZ, [UR4+0xf8], UR8 ;  /* 0x0000f80804ff75b2 */ /* 0x0002620008000100 */
[----:B------:R1:W1:Y:S01]  /*0990*/  SYNCS.EXCH.64 URZ, [UR4+0x118], UR6 ;  /* 0x0001180604ff75b2 */ /* 0x0002620008000100 */
[----:B------:R-:W-:Y:S01]  /*09a0*/  NOP ;  /* 0x0000000000007918 */ /* 0x000fe20000000000 */
.L_x_11:
[----:B------:R-:W2:Y:S01]  /*09b0*/  SHFL.IDX PT, R2, R159, RZ, 0x1f ;  /* 0x00001fff9f027589 */ /* 0x000ea200000e0000 */
[----:B------:R-:W-:Y:S01]  /*09c0*/  NOP ;  /* 0x0000000000007918 */ /* 0x000fe20000000000 */
[----:B--2---:R-:W-:-:S13]  /*09d0*/  ISETP.NE.AND P0, PT, R2, 0x3, PT ;  /* 0x000000030200780c */ /* 0x004fda0003f05270 */
[----:B------:R-:W-:Y:S05]  /*09e0*/  @P0 BRA `(.L_x_12) ;  /* 0x0000000000300947 */ /* 0x000fea0003800000 */
[----:B-1----:R-:W1:Y:S01]  /*09f0*/  S2UR UR4, SR_CgaCtaId ;  /* 0x00000000000479c3 */ /* 0x002e620000008800 */
[----:B------:R-:W-:Y:S01]  /*0a00*/  UMOV UR6, 0x400 ;  /* 0x0000040000067882 */ /* 0x000fe20000000000 */
[----:B------:R-:W-:Y:S01]  /*0a10*/  UMOV UR5, 0x20 ;  /* 0x0000002000057882 */ /* 0x000fe20000000000 */
[----:B------:R-:W-:Y:S01]  /*0a20*/  ELECT P0, URZ, PT ;  /* 0x0000000000ff782f */ /* 0x000fe20003800000 */
[----:B-1----:R-:W-:Y:S02]  /*0a30*/  ULEA UR6, UR4, UR6, 0x18 ;  /* 0x0000000604067291 */ /* 0x002fe4000f8ec0ff */
[----:B------:R-:W-:-:S04]  /*0a40*/  UIADD3 UR4, UPT, UPT, -UR5, 0x100000, URZ ;  /* 0x0010000005047890 */ /* 0x000fc8000fffe1ff */
[----:B------:R-:W-:Y:S02]  /*0a50*/  USHF.L.U32 UR5, UR4, 0xb, URZ ;  /* 0x0000000b04057899 */ /* 0x000fe400080006ff */
[----:B------:R-:W-:Y:S01]  /*0a60*/  USHF.L.U32 UR4, UR4, 0x1, URZ ;  /* 0x0000000104047899 */ /* 0x000fe200080006ff */
[----:B------:R-:W1:Y:S11]  /*0a70*/  FENCE.VIEW.ASYNC.S ;  /* 0x00000000000073c6 */ /* 0x000e760000000000 */
[----:B-1----:R2:W1:Y:S01]  /*0a80*/  SYNCS.EXCH.64 URZ, [UR6+0x120], UR4 ;  /* 0x0001200406ff75b2 */ /* 0x0024620008000100 */
[----:B------:R2:W1:Y:S02]  /*0a90*/  SYNCS.EXCH.64 URZ, [UR6+0x128], UR4 ;  /* 0x0001280406ff75b2 */ /* 0x0004640008000100 */
[----:B--2---:R-:W-:Y:S01]  /*0aa0*/  NOP ;  /* 0x0000000000007918 */ /* 0x004fe20000000000 */
.L_x_12:
[----:B------:R-:W2:Y:S01]  /*0ab0*/  SHFL.IDX PT, R2, R159, RZ, 0x1f ;  /* 0x00001fff9f027589 */ /* 0x000ea200000e0000 */
[----:B------:R-:W-:Y:S01]  /*0ac0*/  NOP ;  /* 0x0000000000007918 */ /* 0x000fe20000000000 */
[----:B--2---:R-:W-:-:S13]  /*0ad0*/  ISETP.NE.AND P0, PT, R2, 0x4, PT ;  /* 0x000000040200780c */ /* 0x004fda0003f05270 */
[----:B------:R-:W-:Y:S05]  /*0ae0*/  @P0 BRA `(.L_x_13) ;  /* 0x00000000004c0947 */ /* 0x000fea0003800000 */
[----:B-1----:R-:W1:Y:S01]  /*0af0*/  S2UR UR6, SR_CgaCtaId ;  /* 0x00000000000679c3 */ /* 0x002e620000008800 */
[----:B------:R-:W-:Y:S01]  /*0b00*/  UMOV UR4, 0x720 ;  /* 0x0000072000047882 */ /* 0x000fe20000000000 */
[----:B------:R-:W-:Y:S01]  /*0b10*/  UMOV UR5, 0x400 ;  /* 0x0000040000057882 */ /* 0x000fe20000000000 */
[----:B------:R-:W-:Y:S01]  /*0b20*/  USEL UR4, UR4, 0x620, UP3 ;  /* 0x0000062004047887 */ /* 0x000fe20009800000 */
[----:B------:R-:W-:Y:S01]  /*0b30*/  UMOV UR8, 0x1 ;  /* 0x0000000100087882 */ /* 0x000fe20000000000 */
[----:B------:R-:W-:Y:S01]  /*0b40*/  ELECT P0, URZ, PT ;  /* 0x0000000000ff782f */ /* 0x000fe20003800000 */
[----:B------:R-:W-:-:S04]  /*0b50*/  UIADD3 UR8, UPT, UPT, -UR8, 0x100000, URZ ;  /* 0x0010000008087890 */ /* 0x000fc8000fffe1ff */
[----:B------:R-:W-:Y:S02]  /*0b60*/  USHF.L.U32 UR9, UR8, 0xb, URZ ;  /* 0x0000000b08097899 */ /* 0x000fe400080006ff */
[----:B------:R-:W-:Y:S02]  /*0b70*/  USHF.L.U32 UR8, UR8, 0x1, URZ ;  /* 0x0000000108087899 */ /* 0x000fe400080006ff */
[----:B-1----:R-:W-:Y:S02]  /*0b80*/  ULEA UR6, UR6, UR5, 0x18 ;  /* 0x0000000506067291 */ /* 0x002fe4000f8ec0ff */
[----:B------:R-:W-:-:S04]  /*0b90*/  UIADD3 UR4, UPT, UPT, -UR4, 0x100000, URZ ;  /* 0x0010000004047890 */ /* 0x000fc8000fffe1ff */
[----:B------:R-:W-:Y:S02]  /*0ba0*/  USHF.L.U32 UR5, UR4, 0xb, URZ ;  /* 0x0000000b04057899 */ /* 0x000fe400080006ff */
[----:B------:R-:W-:Y:S01]  /*0bb0*/  USHF.L.U32 UR4, UR4, 0x1, URZ ;  /* 0x0000000104047899 */ /* 0x000fe200080006ff */
[----:B------:R-:W1:Y:S03]  /*0bc0*/  FENCE.VIEW.ASYNC.S ;  /* 0x00000000000073c6 */ /* 0x000e660000000000 */
[----:B-1----:R2:W1:Y:S08]  /*0bd0*/  SYNCS.EXCH.64 URZ, [UR6+0x130], UR8 ;  /* 0x0001300806ff75b2 */ /* 0x0024700008000100 */
[----:B------:R2:W1:Y:S01]  /*0be0*/  SYNCS.EXCH.64 URZ, [UR6+0x140], UR4 ;  /* 0x0001400406ff75b2 */ /* 0x0004620008000100 */
[----:B------:R2:W1:Y:S01]  /*0bf0*/  SYNCS.EXCH.64 URZ, [UR6+0x138], UR8 ;  /* 0x0001380806ff75b2 */ /* 0x0004620008000100 */
[----:B------:R2:W1:Y:S02]  /*0c00*/  SYNCS.EXCH.64 URZ, [UR6+0x148], UR4 ;  /* 0x0001480406ff75b2 */ /* 0x0004640008000100 */
[----:B--2---:R-:W-:Y:S01]  /*0c10*/  NOP ;  /* 0x0000000000007918 */ /* 0x004fe20000000000 */
.L_x_13:
[----:B------:R-:W2:Y:S01]  /*0c20*/  SHFL.IDX PT, R2, R159, RZ, 0x1f ;  /* 0x00001fff9f027589 */ /* 0x000ea200000e0000 */
[----:B------:R-:W-:Y:S01]  /*0c30*/  NOP ;  /* 0x0000000000007918 */ /* 0x000fe20000000000 */
[----:B--2---:R-:W-:-:S13]  /*0c40*/  ISETP.NE.AND P0, PT, R2, 0x5, PT ;  /* 0x000000050200780c */ /* 0x004fda0003f05270 */
[----:B------:R-:W-:Y:S05]  /*0c50*/  @P0 BRA `(.L_x_14) ;  /* 0x0000000000480947 */ /* 0x000fea0003800000 */
[----:B-1----:R-:W1:Y:S01]  /*0c60*/  S2UR UR4, SR_CgaCtaId ;  /* 0x00000000000479c3 */ /* 0x002e620000008800 */
        /* <DEDUP_REMOVED lines=12> */
[----:B-1----:R2:W1:Y:S01]  /*0d30*/  SYNCS.EXCH.64 URZ, [UR4+0x150], UR8 ;  /* 0x0001500804ff75b2 */ /* 0x0024620008000100 */
[----:B------:R2:W1:Y:S01]  /*0d40*/  SYNCS.EXCH.64 URZ, [UR4+0x160], UR6 ;  /* 0x0001600604ff75b2 */ /* 0x0004620008000100 */
[----:B------:R2:W1:Y:S01]  /*0d50*/  SYNCS.EXCH.64 URZ, [UR4+0x158], UR8 ;  /* 0x0001580804ff75b2 */ /* 0x0004620008000100 */
[----:B------:R2:W1:Y:S02]  /*0d60*/  SYNCS.EXCH.64 URZ, [UR4+0x168], UR6 ;  /* 0x0001680604ff75b2 */ /* 0x0004640008000100 */
[----:B--2---:R-:W-:Y:S01]  /*0d70*/  NOP ;  /* 0x0000000000007918 */ /* 0x004fe20000000000 */
.L_x_14:
[----:B------:R-:W2:Y:S01]  /*0d80*/  SHFL.IDX PT, R2, R159, RZ, 0x1f ;  /* 0x00001fff9f027589 */ /* 0x000ea200000e0000 */
[----:B------:R-:W-:Y:S01]  /*0d90*/  NOP ;  /* 0x0000000000007918 */ /* 0x000fe20000000000 */
[----:B--2---:R-:W-:-:S13]  /*0da0*/  ISETP.NE.AND P0, PT, R2, 0x3, PT ;  /* 0x000000030200780c */ /* 0x004fda0003f05270 */
[----:B------:R-:W-:Y:S05]  /*0db0*/  @P0 BRA `(.L_x_15) ;  /* 0x0000000000380947 */ /* 0x000fea0003800000 */
[----:B------:R-:W2:Y:S01]  /*0dc0*/  S2UR UR5, SR_CgaCtaId ;  /* 0x00000000000579c3 */ /* 0x000ea20000008800 */
[----:B-1----:R-:W-:Y:S01]  /*0dd0*/  UMOV UR4, 0x400 ;  /* 0x0000040000047882 */ /* 0x002fe20000000000 */
[----:B------:R-:W-:Y:S01]  /*0de0*/  UMOV UR6, 0x20 ;  /* 0x0000002000067882 */ /* 0x000fe20000000000 */
[----:B------:R-:W-:Y:S01]  /*0df0*/  ELECT P0, URZ, PT ;  /* 0x0000000000ff782f */ /* 0x000fe20003800000 */
[----:B------:R-:W-:-:S04]  /*0e00*/  UIADD3 UR6, UPT, UPT, -UR6, 0x100000, URZ ;  /* 0x0010000006067890 */ /* 0x000fc8000fffe1ff */
[----:B------:R-:W-:Y:S02]  /*0e10*/  USHF.L.U32 UR7, UR6, 0xb, URZ ;  /* 0x0000000b06077899 */ /* 0x000fe400080006ff */
[----:B------:R-:W-:Y:S02]  /*0e20*/  USHF.L.U32 UR6, UR6, 0x1, URZ ;  /* 0x0000000106067899 */ /* 0x000fe400080006ff */
[----:B--2---:R-:W-:Y:S01]  /*0e30*/  ULEA UR4, UR5, UR4, 0x18 ;  /* 0x0000000405047291 */ /* 0x004fe2000f8ec0ff */
[----:B------:R-:W1:Y:S11]  /*0e40*/  FENCE.VIEW.ASYNC.S ;  /* 0x00000000000073c6 */ /* 0x000e760000000000 */
[----:B-1----:R2:W1:Y:S01]  /*0e50*/  SYNCS.EXCH.64 URZ, [UR4+0x170], UR6 ;  /* 0x0001700604ff75b2 */ /* 0x0024620008000100 */
[----:B------:R2:W1:Y:S01]  /*0e60*/  SYNCS.EXCH.64 URZ, [UR4+0x180], UR6 ;  /* 0x0001800604ff75b2 */ /* 0x0004620008000100 */
[----:B------:R2:W1:Y:S01]  /*0e70*/  SYNCS.EXCH.64 URZ, [UR4+0x178], UR6 ;  /* 0x0001780604ff75b2 */ /* 0x0004620008000100 */
[----:B------:R2:W1:Y:S02]  /*0e80*/  SYNCS.EXCH.64 URZ, [UR4+0x188], UR6 ;  /* 0x0001880604ff75b2 */ /* 0x0004640008000100 */
[----:B--2---:R-:W-:Y:S01]  /*0e90*/  NOP ;  /* 0x0000000000007918 */ /* 0x004fe20000000000 */
.L_x_15:
[----:B-1----:R-:W1:Y:S01]  /*0ea0*/  LDCU UR4, c[0x0][0x36c] ;  /* 0x00006d80ff0477ac */ /* 0x002e620008000800 */
[----:B------:R-:W-:Y:S01]  /*0eb0*/  ISETP.NE.OR P3, PT, R0, 0x2, !P3 ;  /* 0x000000020000780c */ /* 0x000fe20005f65670 */
[----:B------:R-:W-:Y:S01]  /*0ec0*/  NOP ;  /* 0x0000000000007918 */ /* 0x000fe20000000000 */
[----:B------:R-:W-:Y:S01]  /*0ed0*/  LOP3.LUT R0, R170, 0x1f, RZ, 0xc0, !PT ;  /* 0x0000001faa007812 */ /* 0x000fe200078ec0ff */
[----:B------:R-:W-:Y:S02]  /*0ee0*/  UISETP.NE.AND UP4, UPT, UR17, URZ, UPT ;  /* 0x000000ff1100728c */ /* 0x000fe4000bf85270 */
[----:B-1----:R-:W-:-:S09]  /*0ef0*/  UISETP.EQ.U32.AND UP5, UPT, UR4, 0x1, UPT ;  /* 0x000000010400788c */ /* 0x002fd2000bfa2070 */
[----:B------:R-:W-:Y:S05]  /*0f00*/  BRA.U !UP5, `(.L_x_16) ;  /* 0x000000010d087547 */ /* 0x000fea000b800000 */
[----:B---34-:R-:W-:Y:S01]  /*0f10*/  UCGABAR_ARV ;  /* 0x00000000000079c7 */ /* 0x018fe20008000000 */
[----:B------:R-:W-:Y:S05]  /*0f20*/  BRA `(.L_x_17) ;  /* 0x0000000000047947 */ /* 0x000fea0003800000 */
.L_x_16:
[----:B---34-:R-:W-:Y:S01]  /*0f30*/  NOP ;  /* 0x0000000000007918 */ /* 0x018fe20000000000 */
.L_x_17:
[----:B------:R-:W1:Y:S01]  /*0f40*/  S2UR UR7, SR_CTAID.X ;  /* 0x00000000000779c3 */ /* 0x000e620000002500 */
[----:B------:R-:W-:-:S05]  /*0f50*/  CS2R.32 R160, SR_CgaSize ;  /* 0x0000000000a07805 */ /* 0x000fca0000008a00 */
[----:B------:R-:W-:-:S05]  /*0f60*/  IMAD R160, R160, -0xa0, RZ ;  /* 0xffffff60a0a07824 */ /* 0x000fca00078e02ff */
[----:B------:R-:W-:-:S14]  /*0f70*/  R2UR UR5, R160 ;  /* 0x00000000a00572ca */ /* 0x000fdc00000e0000 */
[----:B------:R-:W2:Y:S01]  /*0f80*/  LDCU UR5, c[0x0][UR5+0x2b0] ;  /* 0x00005600050577ac */ /* 0x000ea20008000800 */
[----:B------:R-:W-:-:S05]  /*0f90*/  CS2R.32 R160, SR_CgaSize ;  /* 0x0000000000a07805 */ /* 0x000fca0000008a00 */
[----:B------:R-:W-:-:S05]  /*0fa0*/  IMAD R160, R160, -0xa0, RZ ;  /* 0xffffff60a0a07824 */ /* 0x000fca00078e02ff */
[----:B------:R-:W-:-:S14]  /*0fb0*/  R2UR UR4, R160 ;  /* 0x00000000a00472ca */ /* 0x000fdc00000e0000 */
[----:B------:R-:W3:Y:S01]  /*0fc0*/  LDCU UR4, c[0x0][UR4+0x2b4] ;  /* 0x00005680040477ac */ /* 0x000ee20008000800 */
[----:B------:R-:W4:Y:S01]  /*0fd0*/  S2UR UR8, SR_CTAID.Y ;  /* 0x00000000000879c3 */ /* 0x000f220000002600 */
[----:B------:R-:W-:-:S05]  /*0fe0*/  CS2R.32 R160, SR_CgaSize ;  /* 0x0000000000a07805 */ /* 0x000fca0000008a00 */
[----:B------:R-:W-:-:S05]  /*0ff0*/  IMAD R160, R160, -0xa0, RZ ;  /* 0xffffff60a0a07824 */ /* 0x000fca00078e02ff */
[----:B------:R-:W-:-:S14]  /*1000*/  R2UR UR9, R160 ;  /* 0x00000000a00972ca */ /* 0x000fdc00000e0000 */
[----:B------:R-:W3:Y:S01]  /*1010*/  LDCU UR9, c[0x0][UR9+0x2a0] ;  /* 0x00005400090977ac */ /* 0x000ee20008000800 */
[----:B------:R-:W4:Y:S01]  /*1020*/  LDCU UR21, c[0x0][0xb24] ;  /* 0x00016480ff1577ac */ /* 0x000f220008000800 */
[----:B------:R-:W3:Y:S01]  /*1030*/  S2UR UR10, SR_CgaCtaId ;  /* 0x00000000000a79c3 */ /* 0x000ee20000008800 */
[----:B------:R-:W-:-:S05]  /*1040*/  CS2R.32 R160, SR_CgaSize ;  /* 0x0000000000a07805 */ /* 0x000fca0000008a00 */
[----:B------:R-:W-:-:S05]  /*1050*/  IMAD R160, R160, -0xa0, RZ ;  /* 0xffffff60a0a07824 */ /* 0x000fca00078e02ff */
[----:B------:R-:W-:-:S14]  /*1060*/  R2UR UR59, R160 ;  /* 0x00000000a03b72ca */ /* 0x000fdc00000e0000 */
[----:B------:R-:W3:Y:S01]  /*1070*/  LDCU UR59, c[0x0][UR59+0x2a4] ;  /* 0x000054803b3b77ac */ /* 0x000ee20008000800 */
[----:B------:R-:W3:Y:S01]  /*1080*/  LDCU UR42, c[0x0][0xb24] ;  /* 0x00016480ff2a77ac */ /* 0x000ee20008000800 */
[----:B-1----:R-:W-:Y:S01]  /*1090*/  I2FP.F32.U32 R3, UR7 ;  /* 0x0000000700037c45 */ /* 0x002fe20008201000 */
[----:B------:R-:W1:Y:S01]  /*10a0*/  S2UR UR36, SR_CTAID.Z ;  /* 0x00000000002479c3 */ /* 0x000e620000002700 */
[----:B------:R-:W1:Y:S03]  /*10b0*/  LDCU UR27, c[0x0][0xb30] ;  /* 0x00016600ff1b77ac */ /* 0x000e660008000800 */
[----:B--2---:R-:W-:Y:S01]  /*10c0*/  FMUL R3, R3, UR5 ;  /* 0x0000000503037c20 */ /* 0x004fe20008400000 */
[----:B------:R-:W-:Y:S01]  /*10d0*/  UMOV UR16, UR7 ;  /* 0x0000000700107c82 */ /* 0x000fe20008000000 */
[----:B----4-:R-:W-:Y:S01]  /*10e0*/  UISETP.GE.AND UP2, UPT, UR21, 0x1, UPT ;  /* 0x000000011500788c */ /* 0x010fe2000bf46270 */
[----:B------:R-:W-:Y:S01]  /*10f0*/  I2FP.F32.U32 R2, UR8 ;  /* 0x0000000800027c45 */ /* 0x000fe20008201000 */
[----:B------:R-:W-:-:S02]  /*1100*/  UMOV UR20, UR8 ;  /* 0x0000000800147c82 */ /* 0x000fc40008000000 */
[----:B------:R-:W2:Y:S02]  /*1110*/  F2I.U32.TRUNC.NTZ R3, R3 ;  /* 0x0000000300037305 */ /* 0x000ea4000020f000 */
[----:B---3--:R-:W-:Y:S01]  /*1120*/  FMUL R2, R2, UR4 ;  /* 0x0000000402027c20 */ /* 0x008fe20008400000 */
[----:B------:R-:W-:-:S05]  /*1130*/  USHF.L.U32 UR28, UR10, 0x9, URZ ;  /* 0x000000090a1c7899 */ /* 0x000fca00080006ff */
[----:B------:R-:W3:Y:S01]  /*1140*/  F2I.U32.TRUNC.NTZ R2, R2 ;  /* 0x0000000200027305 */ /* 0x000ee2000020f000 */
[----:B--2---:R-:W-:Y:S02]  /*1150*/  R2UR UR4, R3 ;  /* 0x00000000030472ca */ /* 0x004fe400000e0000 */
[----:B---3--:R-:W-:Y:S02]  /*1160*/  R2UR UR6, R2 ;  /* 0x00000000020672ca */ /* 0x008fe400000e0000 */
[----:B------:R-:W-:-:S09]  /*1170*/  PRMT R2, RZ, 0x7610, R2 ;  /* 0x00007610ff027816 */ /* 0x000fd20000000002 */
[----:B------:R-:W-:-:S04]  /*1180*/  UIADD3 UR5, UPT, UPT, -UR4, URZ, URZ ;  /* 0x000000ff04057290 */ /* 0x000fc8000fffe1ff */
[----:B------:R-:W-:Y:S02]  /*1190*/  UIMAD UR5, UR9, UR5, UR7 ;  /* 0x00000005090572a4 */ /* 0x000fe4000f8e0207 */
[----:B------:R-:W-:-:S04]  /*11a0*/  UIADD3 UR4, UPT, UPT, -UR6, URZ, URZ ;  /* 0x000000ff06047290 */ /* 0x000fc8000fffe1ff */
[----:B------:R-:W-:Y:S01]  /*11b0*/  IMAD.U32 R160, RZ, RZ, UR5 ;  /* 0x00000005ffa07e24 */ /* 0x000fe2000f8e00ff */
[----:B------:R-:W-:Y:S01]  /*11c0*/  UIMAD UR59, UR59, UR4, UR8 ;  /* 0x000000043b3b72a4 */ /* 0x000fe2000f8e0208 */
[----:B-1----:R-:W-:Y:S11]  /*11d0*/  BRA.U UP4, `(.L_x_18) ;  /* 0x00000001047c7547 */ /* 0x002ff6000b800000 */
[----:B------:R-:W-:Y:S01]  /*11e0*/  UISETP.NE.AND UP0, UPT, UR59, 0x1, UPT ;  /* 0x000000013b00788c */ /* 0x000fe2000bf05270 */
[----:B------:R-:W-:Y:S01]  /*11f0*/  R2UR UR8, R160 ;  /* 0x00000000a00872ca */ /* 0x000fe200000e0000 */
[----:B------:R-:W-:Y:S02]  /*1200*/  UISETP.NE.AND UP1, UPT, UR59, 0x2, UPT ;  /* 0x000000023b00788c */ /* 0x000fe4000bf25270 */
[----:B------:R-:W-:Y:S02]  /*1210*/  USEL UR5, URZ, 0x2, UP0 ;  /* 0x00000002ff057887 */ /* 0x000fe40008000000 */
[----:B------:R-:W-:Y:S02]  /*1220*/  UISETP.NE.AND UP0, UPT, UR59, 0x3, UPT ;  /* 0x000000033b00788c */ /* 0x000fe4000bf05270 */
[----:B------:R-:W-:Y:S02]  /*1230*/  USEL UR4, URZ, 0x4, UP1 ;  /* 0x00000004ff047887 */ /* 0x000fe40008800000 */
[----:B------:R-:W-:-:S02]  /*1240*/  UISETP.NE.AND UP1, UPT, UR59, 0x4, UPT ;  /* 0x000000043b00788c */ /* 0x000fc4000bf25270 */
[----:B------:R-:W-:Y:S02]  /*1250*/  USEL UR7, URZ, 0x8, UP0 ;  /* 0x00000008ff077887 */ /* 0x000fe40008000000 */
[----:B------:R-:W-:Y:S02]  /*1260*/  UISETP.NE.AND UP0, UPT, UR59, 0x5, UPT ;  /* 0x000000053b00788c */ /* 0x000fe4000bf05270 */
[----:B------:R-:W-:Y:S02]  /*1270*/  USEL UR6, URZ, 0x10, UP1 ;  /* 0x00000010ff067887 */ /* 0x000fe40008800000 */
[----:B------:R-:W-:Y:S02]  /*1280*/  UISETP.NE.AND UP1, UPT, UR59, 0x6, UPT ;  /* 0x000000063b00788c */ /* 0x000fe4000bf25270 */
[----:B------:R-:W-:Y:S02]  /*1290*/  USEL UR11, URZ, 0x20, UP0 ;  /* 0x00000020ff0b7887 */ /* 0x000fe40008000000 */
[----:B------:R-:W-:-:S02]  /*12a0*/  UISETP.NE.AND UP0, UPT, UR59, 0x7, UPT ;  /* 0x000000073b00788c */ /* 0x000fc4000bf05270 */
[----:B------:R-:W-:Y:S02]  /*12b0*/  USEL UR12, URZ, 0x40, UP1 ;  /* 0x00000040ff0c7887 */ /* 0x000fe40008800000 */
[----:B------:R-:W-:Y:S02]  /*12c0*/  UISETP.NE.AND UP1, UPT, UR59, URZ, UPT ;  /* 0x000000ff3b00728c */ /* 0x000fe4000bf25270 */
[----:B------:R-:W-:Y:S02]  /*12d0*/  USEL UR13, URZ, 0x80, UP0 ;  /* 0x00000080ff0d7887 */ /* 0x000fe40008000000 */
[----:B------:R-:W-:Y:S02]  /*12e0*/  UISETP.NE.AND UP0, UPT, UR8, URZ, UPT ;  /* 0x000000ff0800728c */ /* 0x000fe4000bf05270 */
[----:B------:R-:W-:Y:S02]  /*12f0*/  UISETP.EQ.OR UP1, UPT, UR8, URZ, !UP1 ;  /* 0x000000ff0800728c */ /* 0x000fe4000cf22670 */
[----:B------:R-:W-:-:S02]  /*1300*/  USEL UR9, UR5, 0x2, UP0 ;  /* 0x0000000205097887 */ /* 0x000fc40008000000 */
[----:B------:R-:W-:Y:S02]  /*1310*/  USEL UR4, UR4, 0x4, UP0 ;  /* 0x0000000404047887 */ /* 0x000fe40008000000 */
[----:B------:R-:W-:Y:S02]  /*1320*/  USEL UR5, URZ, 0x1, !UP1 ;  /* 0x00000001ff057887 */ /* 0x000fe4000c800000 */
[----:B------:R-:W-:Y:S02]  /*1330*/  USEL UR10, UR7, 0x8, UP0 ;  /* 0x00000008070a7887 */ /* 0x000fe40008000000 */
[----:B------:R-:W-:Y:S02]  /*1340*/  USEL UR8, UR6, 0x10, UP0 ;  /* 0x0000001006087887 */ /* 0x000fe40008000000 */
[----:B------:R-:W-:Y:S02]  /*1350*/  UIADD3 UR4, UPT, UPT, UR4, UR9, UR5 ;  /* 0x0000000904047290 */ /* 0x000fe4000fffe005 */
[----:B------:R-:W-:-:S02]  /*1360*/  USEL UR7, UR11, 0x20, UP0 ;  /* 0x000000200b077887 */ /* 0x000fc40008000000 */
[----:B------:R-:W-:Y:S02]  /*1370*/  USEL UR6, UR12, 0x40, UP0 ;  /* 0x000000400c067887 */ /* 0x000fe40008000000 */
[----:B------:R-:W-:Y:S02]  /*1380*/  UIADD3 UR4, UPT, UPT, UR8, UR10, UR4 ;  /* 0x0000000a08047290 */ /* 0x000fe4000fffe004 */
[----:B------:R-:W-:Y:S02]  /*1390*/  USEL UR5, UR13, 0x80, UP0 ;  /* 0x000000800d057887 */ /* 0x000fe40008000000 */
[----:B------:R-:W-:-:S04]  /*13a0*/  UIADD3 UR4, UPT, UPT, UR6, UR7, UR4 ;  /* 0x0000000706047290 */ /* 0x000fc8000fffe004 */
[----:B------:R-:W-:-:S06]  /*13b0*/  UIADD3 UR4, UPT, UPT, UR4, UR5, URZ ;  /* 0x0000000504047290 */ /* 0x000fcc000fffe0ff */
[----:B------:R-:W-:Y:S02]  /*13c0*/  MOV R2, UR4 ;  /* 0x0000000400027c02 */ /* 0x000fe40008000f00 */
.L_x_18:
[----:B------:R-:W-:Y:S05]  /*13d0*/  BRA.U !UP2, `(.L_x_19) ;  /* 0x000000010ad47547 */ /* 0x000fea000b800000 */
[----:B------:R-:W1:Y:S01]  /*13e0*/  LDCU.128 UR12, c[0x0][0xb10] ;  /* 0x00016200ff0c77ac */ /* 0x000e620008000c00 */
[----:B------:R-:W2:Y:S01]  /*13f0*/  LDCU UR6, c[0x0][0x370] ;  /* 0x00006e00ff0677ac */ /* 0x000ea20008000800 */
[----:B------:R-:W3:Y:S01]  /*1400*/  LDCU UR5, c[0x0][0x374] ;  /* 0x00006e80ff0577ac */ /* 0x000ee20008000800 */
[----:B------:R-:W4:Y:S01]  /*1410*/  LDCU UR26, c[0x0][0xb0c] ;  /* 0x00016180ff1a77ac */ /* 0x000f220008000800 */
[----:B------:R-:W4:Y:S01]  /*1420*/  LDCU UR4, c[0x0][0xb20] ;  /* 0x00016400ff0477ac */ /* 0x000f220008000800 */
[----:B------:R-:W4:Y:S01]  /*1430*/  LDCU.64 UR8, c[0x0][0xb28] ;  /* 0x00016500ff0877ac */ /* 0x000f220008000a00 */
[----:B-1----:R-:W-:Y:S02]  /*1440*/  UISETP.NE.AND UP0, UPT, UR14, 0x1, UPT ;  /* 0x000000010e00788c */ /* 0x002fe4000bf05270 */
[----:B---3--:R-:W-:Y:S02]  /*1450*/  UIMAD.WIDE.U32 UR10, UR5, UR15, URZ ;  /* 0x0000000f050a72a5 */ /* 0x008fe4000f8e00ff */
[----:B--2---:R-:W-:-:S02]  /*1460*/  UIMAD.WIDE.U32 UR22, UR6, UR12, URZ ;  /* 0x0000000c061672a5 */ /* 0x004fc4000f8e00ff */
[----:B----4-:R-:W-:Y:S02]  /*1470*/  UISETP.NE.AND UP1, UPT, UR26, 0x1, UPT ;  /* 0x000000011a00788c */ /* 0x010fe4000bf25270 */
[----:B------:R-:W-:Y:S01]  /*1480*/  UISETP.NE.AND UP2, UPT, UR21, 0x1, UPT ;  /* 0x000000011500788c */ /* 0x000fe2000bf45270 */
[----:B------:R-:W-:Y:S02]  /*1490*/  UMOV UR10, UR11 ;  /* 0x0000000b000a7c82 */ /* 0x000fe40008000000 */
[----:B------:R-:W-:Y:S01]  /*14a0*/  UMOV UR22, UR23 ;  /* 0x0000001700167c82 */ /* 0x000fe20008000000 */
[----:B------:R-:W-:Y:S02]  /*14b0*/  @UP0 USHF.R.U32.HI UR5, URZ, UR4, UR10 ;  /* 0x00000004ff050299 */ /* 0x000fe4000801160a */
[----:B------:R-:W-:Y:S02]  /*14c0*/  UIMAD.WIDE.U32 UR24, UR20, UR15, URZ ;  /* 0x0000000f141872a5 */ /* 0x000fe4000f8e00ff */
[----:B------:R-:W-:-:S02]  /*14d0*/  UIMAD.WIDE.U32 UR10, UR5, UR8, URZ ;  /* 0x00000008050a72a5 */ /* 0x000fc4000f8e00ff */
[----:B------:R-:W-:Y:S02]  /*14e0*/  @UP1 USHF.R.U32.HI UR6, URZ, UR13, UR22 ;  /* 0x0000000dff061299 */ /* 0x000fe40008011616 */
[----:B------:R-:W-:Y:S02]  /*14f0*/  UIMAD.WIDE.U32 UR18, UR16, UR12, URZ ;  /* 0x0000000c101272a5 */ /* 0x000fe4000f8e00ff */
[----:B------:R-:W-:Y:S01]  /*1500*/  UIMAD.WIDE.U32 UR22, UR6, UR8, URZ ;  /* 0x00000008061672a5 */ /* 0x000fe2000f8e00ff */
[----:B------:R-:W-:Y:S01]  /*1510*/  UMOV UR24, UR25 ;  /* 0x0000001900187c82 */ /* 0x000fe20008000000 */
[----:B------:R-:W-:Y:S01]  /*1520*/  UMOV UR10, UR11 ;  /* 0x0000000b000a7c82 */ /* 0x000fe20008000000 */
[----:B------:R-:W-:Y:S02]  /*1530*/  USHF.R.U32.HI UR24, URZ, UR4, UR24 ;  /* 0x00000004ff187299 */ /* 0x000fe40008011618 */
[----:B------:R-:W-:Y:S02]  /*1540*/  @UP2 USHF.R.U32.HI UR5, URZ, UR9, UR10 ;  /* 0x00000009ff052299 */ /* 0x000fe4000801160a */
[----:B------:R-:W-:Y:S01]  /*1550*/  UMOV UR7, UR23 ;  /* 0x0000001700077c82 */ /* 0x000fe20008000000 */
[----:B------:R-:W-:Y:S01]  /*1560*/  UMOV UR18, UR19 ;  /* 0x0000001300127c82 */ /* 0x000fe20008000000 */
[----:B------:R-:W-:-:S02]  /*1570*/  @UP2 USHF.R.U32.HI UR6, URZ, UR9, UR7 ;  /* 0x00000009ff062299 */ /* 0x000fc40008011607 */
[----:B------:R-:W-:Y:S02]  /*1580*/  USHF.R.U32.HI UR18, URZ, UR13, UR18 ;  /* 0x0000000dff127299 */ /* 0x000fe40008011612 */
[----:B------:R-:W-:Y:S02]  /*1590*/  USEL UR4, UR20, UR24, !UP0 ;  /* 0x0000001814047287 */ /* 0x000fe4000c000000 */
[----:B------:R-:W-:Y:S02]  /*15a0*/  UIMAD UR7, UR5, UR21, URZ ;  /* 0x00000015050772a4 */ /* 0x000fe4000f8e02ff */
[----:B------:R-:W-:Y:S02]  /*15b0*/  USEL UR5, UR16, UR18, !UP1 ;  /* 0x0000001210057287 */ /* 0x000fe4000c800000 */
[----:B------:R-:W-:Y:S02]  /*15c0*/  UIMAD UR12, UR6, UR21, URZ ;  /* 0x00000015060c72a4 */ /* 0x000fe4000f8e02ff */
[----:B------:R-:W-:-:S02]  /*15d0*/  UISETP.GE.AND UP0, UPT, UR4, UR7, UPT ;  /* 0x000000070400728c */ /* 0x000fc4000bf06270 */
[----:B------:R-:W-:Y:S02]  /*15e0*/  UIMAD.WIDE.U32 UR10, UR4, UR8, URZ ;  /* 0x00000008040a72a5 */ /* 0x000fe4000f8e00ff */
[----:B------:R-:W-:Y:S02]  /*15f0*/  UISETP.GE.OR UP0, UPT, UR5, UR12, UP0 ;  /* 0x0000000c0500728c */ /* 0x000fe40008706670 */
[----:B------:R-:W-:Y:S02]  /*1600*/  UIMAD.WIDE.U32 UR12, UR5, UR8, URZ ;  /* 0x00000008050c72a5 */ /* 0x000fe4000f8e00ff */
[----:B------:R-:W-:Y:S01]  /*1610*/  UIADD3 UR10, UPT, UPT, -UR4, URZ, URZ ;  /* 0x000000ff040a7290 */ /* 0x000fe2000fffe1ff */
[----:B------:R-:W-:Y:S01]  /*1620*/  UMOV UR8, UR11 ;  /* 0x0000000b00087c82 */ /* 0x000fe20008000000 */
[----:B------:R-:W-:Y:S02]  /*1630*/  UIADD3 UR11, UPT, UPT, -UR5, URZ, URZ ;  /* 0x000000ff050b7290 */ /* 0x000fe4000fffe1ff */
[----:B------:R-:W-:-:S03]  /*1640*/  USHF.R.U32.HI UR8, URZ, UR9, UR8 ;  /* 0x00000009ff087299 */ /* 0x000fc60008011608 */
[----:B------:R-:W-:Y:S01]  /*1650*/  @!UP0 UMOV UR7, UR13 ;  /* 0x0000000d00078c82 */ /* 0x000fe20008000000 */
[----:B------:R-:W-:Y:S02]  /*1660*/  UIMAD UR20, UR14, UR10, UR20 ;  /* 0x0000000a0e1472a4 */ /* 0x000fe4000f8e0214 */
[----:B------:R-:W-:Y:S02]  /*1670*/  USEL UR8, UR4, UR8, !UP2 ;  /* 0x0000000804087287 */ /* 0x000fe4000d000000 */
[----:B------:R-:W-:Y:S02]  /*1680*/  @!UP0 USHF.R.U32.HI UR7, URZ, UR9, UR7 ;  /* 0x00000009ff078299 */ /* 0x000fe40008011607 */
[----:B------:R-:W-:Y:S02]  /*1690*/  UIADD3 UR9, UPT, UPT, -UR8, URZ, URZ ;  /* 0x000000ff08097290 */ /* 0x000fe4000fffe1ff */
[----:B------:R-:W-:Y:S02]  /*16a0*/  @!UP0 USEL UR7, UR5, UR7, !UP2 ;  /* 0x0000000705078287 */ /* 0x000fe4000d000000 */
[----:B------:R-:W-:-:S02]  /*16b0*/  UIMAD UR9, UR21, UR9, UR4 ;  /* 0x00000009150972a4 */ /* 0x000fc4000f8e0204 */
[----:B------:R-:W-:Y:S02]  /*16c0*/  @!UP0 UIADD3 UR8, UPT, UPT, UR8, -UR7, URZ ;  /* 0x8000000708088290 */ /* 0x000fe4000fffe0ff */
[----:B------:R-:W-:Y:S02]  /*16d0*/  @!UP0 UIMAD UR6, UR9, UR6, UR7 ;  /* 0x00000006090682a4 */ /* 0x000fe4000f8e0207 */
[----:B------:R-:W-:Y:S02]  /*16e0*/  @!UP0 UIMAD UR4, UR8, UR21, UR5 ;  /* 0x00000015080482a4 */ /* 0x000fe4000f8e0205 */
[----:B------:R-:W-:Y:S02]  /*16f0*/  UIMAD UR16, UR26, UR11, UR16 ;  /* 0x0000000b1a1072a4 */ /* 0x000fe4000f8e0210 */
[----:B------:R-:W-:Y:S01]  /*1700*/  UIMAD UR20, UR4, UR14, UR20 ;  /* 0x0000000e041472a4 */ /* 0x000fe2000f8e0214 */
[----:B------:R-:W-:Y:S02]  /*1710*/  @!UP0 UMOV UR5, UR6 ;  /* 0x0000000600058c82 */ /* 0x000fe40008000000 */
[----:B------:R-:W-:-:S12]  /*1720*/  UIMAD UR16, UR5, UR26, UR16 ;  /* 0x0000001a051072a4 */ /* 0x000fd8000f8e0210 */
.L_x_19:
[----:B------:R-:W-:Y:S02]  /*1730*/  UISETP.NE.AND UP1, UPT, UR27, 0x1, UPT ;  /* 0x000000011b00788c */ /* 0x000fe4000bf25270 */
[----:B------:R-:W-:Y:S02]  /*1740*/  UISETP.NE.AND UP0, UPT, UR17, 0x2, UPT ;  /* 0x000000021100788c */ /* 0x000fe4000bf05270 */
[----:B------:R-:W-:-:S05]  /*1750*/  ULOP3.LUT UR28, UR28, 0xe00, URZ, 0xc0, !UPT ;  /* 0x00000e001c1c7892 */ /* 0x000fca000f8ec0ff */
[----:B------:R-:W-:Y:S07]  /*1760*/  BRA.U UP1, `(.L_x_20) ;  /* 0x0000000101447547 */ /* 0x000fee000b800000 */
[----:B------:R-:W1:Y:S01]  /*1770*/  LDCU.128 UR8, c[0x0][0xb10] ;  /* 0x00016200ff0877ac */ /* 0x000e620008000c00 */
[----:B------:R-:W2:Y:S01]  /*1780*/  LDCU UR12, c[0x0][0xb0c] ;  /* 0x00016180ff0c77ac */ /* 0x000ea20008000800 */
[----:B------:R-:W3:Y:S01]  /*1790*/  LDCU UR13, c[0x0][0xb20] ;  /* 0x00016400ff0d77ac */ /* 0x000ee20008000800 */
[----:B-1----:R-:W-:Y:S02]  /*17a0*/  UIMAD.WIDE.U32 UR6, UR16, UR8, URZ ;  /* 0x00000008100672a5 */ /* 0x002fe4000f8e00ff */
[----:B------:R-:W-:Y:S02]  /*17b0*/  UIMAD.WIDE.U32 UR4, UR20, UR11, URZ ;  /* 0x0000000b140472a5 */ /* 0x000fe4000f8e00ff */
[----:B--2---:R-:W-:Y:S02]  /*17c0*/  UISETP.NE.AND UP2, UPT, UR12, 0x1, UPT ;  /* 0x000000010c00788c */ /* 0x004fe4000bf45270 */
[----:B------:R-:W-:Y:S01]  /*17d0*/  UISETP.NE.AND UP1, UPT, UR10, 0x1, UPT ;  /* 0x000000010a00788c */ /* 0x000fe2000bf25270 */
[----:B------:R-:W-:-:S02]  /*17e0*/  UMOV UR6, UR7 ;  /* 0x0000000700067c82 */ /* 0x000fc40008000000 */
[----:B------:R-:W-:Y:S01]  /*17f0*/  UMOV UR4, UR5 ;  /* 0x0000000500047c82 */ /* 0x000fe20008000000 */
[----:B------:R-:W-:Y:S02]  /*1800*/  USHF.R.U32.HI UR6, URZ, UR9, UR6 ;  /* 0x00000009ff067299 */ /* 0x000fe40008011606 */
[----:B---3--:R-:W-:Y:S02]  /*1810*/  USHF.R.U32.HI UR4, URZ, UR13, UR4 ;  /* 0x0000000dff047299 */ /* 0x008fe40008011604 */
[----:B------:R-:W-:Y:S02]  /*1820*/  USEL UR5, UR16, UR6, !UP2 ;  /* 0x0000000610057287 */ /* 0x000fe4000d000000 */
[----:B------:R-:W-:-:S04]  /*1830*/  USEL UR4, UR20, UR4, !UP1 ;  /* 0x0000000414047287 */ /* 0x000fc8000c800000 */
[----:B------:R-:W-:Y:S02]  /*1840*/  UIADD3 UR6, UPT, UPT, UR5, -UR4, URZ ;  /* 0x8000000405067290 */ /* 0x000fe4000fffe0ff */
[----:B------:R-:W-:Y:S02]  /*1850*/  UIADD3 UR4, UPT, UPT, -UR5, UR4, URZ ;  /* 0x0000000405047290 */ /* 0x000fe4000fffe1ff */
[----:B------:R-:W-:Y:S02]  /*1860*/  UIMAD UR20, UR6, UR10, UR20 ;  /* 0x0000000a061472a4 */ /* 0x000fe4000f8e0214 */
[----:B------:R-:W-:-:S12]  /*1870*/  UIMAD UR16, UR4, UR12, UR16 ;  /* 0x0000000c041072a4 */ /* 0x000fd8000f8e0210 */
.L_x_20:
[----:B------:R-:W-:Y:S05]  /*1880*/  BRA.U !UP5, `(.L_x_21) ;  /* 0x000000010d0c7547 */ /* 0x000fea000b800000 */
[----:B------:R-:W-:Y:S01]  /*1890*/  UCGABAR_WAIT ;  /* 0x0000000000007dc7 */ /* 0x000fe20008000000 */
[----:B------:R-:W-:Y:S01]  /*18a0*/  CCTL.IVALL ;  /* 0x00000000ff00798f */ /* 0x000fe20002000000 */
[----:B------:R-:W-:Y:S05]  /*18b0*/  BRA `(.L_x_22) ;  /* 0x0000000000047947 */ /* 0x000fea0003800000 */
.L_x_21:
[----:B------:R-:W-:Y:S06]  /*18c0*/  BAR.SYNC.DEFER_BLOCKING 0x0 ;  /* 0x0000000000007b1d */ /* 0x000fec0000010000 */
.L_x_22:
[----:B------:R-:W-:Y:S05]  /*18d0*/  BRA.U UP0, `(.L_x_23) ;  /* 0x0000001900207547 */ /* 0x000fea000b800000 */
[----:B------:R-:W1:Y:S01]  /*18e0*/  LDCU UR6, c[0x0][0x38c] ;  /* 0x00007180ff0677ac */ /* 0x000e620008000800 */
[----:B------:R-:W2:Y:S01]  /*18f0*/  S2UR UR8, SR_CgaCtaId ;  /* 0x00000000000879c3 */ /* 0x000ea20000008800 */
[----:B------:R-:W-:Y:S01]  /*1900*/  PLOP3.LUT P1, PT, PT, PT, UP3, 0x80, 0x8 ;  /* 0x000000000008781c */ /* 0x000fe20003f2f038 */
[----:B------:R-:W-:Y:S01]  /*1910*/  IMAD.MOV.U32 R12, RZ, RZ, 0x1 ;  /* 0x00000001ff0c7424 */ /* 0x000fe200078e00ff */
[----:B------:R-:W-:Y:S01]  /*1920*/  UMOV UR7, 0x400 ;  /* 0x0000040000077882 */ /* 0x000fe20000000000 */
[----:B------:R-:W-:Y:S01]  /*1930*/  UISETP.NE.AND UP1, UPT, UR17, URZ, UPT ;  /* 0x000000ff1100728c */ /* 0x000fe2000bf25270 */
[----:B------:R-:W-:Y:S02]  /*1940*/  ISETP.EQ.OR P2, PT, R0, RZ, P3 ;  /* 0x000000ff0000720c */ /* 0x000fe40001f42670 */
[----:B------:R-:W-:Y:S02]  /*1950*/  CS2R R10, SRZ ;  /* 0x00000000000a7805 */ /* 0x000fe4000001ff00 */
[----:B------:R-:W-:Y:S01]  /*1960*/  PLOP3.LUT P1, PT, P1, PT, PT, 0x8, 0x80 ;  /* 0x000000000080781c */ /* 0x000fe20000f2e170 */
[----:B------:R-:W-:Y:S01]  /*1970*/  IMAD.MOV.U32 R9, RZ, RZ, RZ ;  /* 0x000000ffff097224 */ /* 0x000fe200078e00ff */
[----:B------:R-:W3:Y:S01]  /*1980*/  LDCU UR40, c[0x0][0x370] ;  /* 0x00006e00ff2877ac */ /* 0x000ee20008000800 */
[----:B------:R-:W-:Y:S01]  /*1990*/  IMAD.MOV.U32 R8, RZ, RZ, 0x1 ;  /* 0x00000001ff087424 */ /* 0x000fe200078e00ff */
[----:B------:R-:W4:Y:S01]  /*19a0*/  LDCU.64 UR26, c[0x0][0x348] ;  /* 0x00006900ff1a77ac */ /* 0x000f220008000a00 */
[----:B-1----:R-:W-:-:S02]  /*19b0*/  UIADD3 UR5, UPT, UPT, UR6, 0x1f, URZ ;  /* 0x0000001f06057890 */ /* 0x002fc4000fffe0ff */
[----:B------:R-:W-:Y:S02]  /*19c0*/  USHF.R.U32.HI UR45, URZ, 0x5, UR28 ;  /* 0x00000005ff2d7899 */ /* 0x000fe4000801161c */
[----:B------:R-:W-:Y:S02]  /*19d0*/  USHF.R.S32.HI UR4, URZ, 0x1f, UR5 ;  /* 0x0000001fff047899 */ /* 0x000fe40008011405 */
[----:B------:R-:W-:Y:S02]  /*19e0*/  UIADD3 UR46, UPT, UPT, UR6, 0x3e, URZ ;  /* 0x0000003e062e7890 */ /* 0x000fe4000fffe0ff */
[----:B------:R-:W-:Y:S02]  /*19f0*/  ULEA.HI UR4, UR4, UR5, URZ, 0x5 ;  /* 0x0000000504047291 */ /* 0x000fe4000f8f28ff */
[----:B--2---:R-:W-:Y:S02]  /*1a00*/  ULEA UR7, UR8, UR7, 0x18 ;  /* 0x0000000708077291 */ /* 0x004fe4000f8ec0ff */
[----:B------:R-:W-:-:S02]  /*1a10*/  USHF.R.S32.HI UR43, URZ, 0x5, UR4 ;  /* 0x00000005ff2b7899 */ /* 0x000fc40008011404 */
[----:B------:R-:W-:Y:S02]  /*1a20*/  UIADD3 UR4, UPT, UPT, UR6, -0x1, URZ ;  /* 0xffffffff06047890 */ /* 0x000fe4000fffe0ff */
[----:B------:R-:W-:Y:S02]  /*1a30*/  UISETP.LT.U32.AND UP0, UPT, UR43, 0xe, UPT ;  /* 0x0000000e2b00788c */ /* 0x000fe4000bf01070 */
[----:B------:R-:W-:Y:S02]  /*1a40*/  UISETP.GE.U32.AND UP2, UPT, UR4, -0x3f, UPT ;  /* 0xffffffc10400788c */ /* 0x000fe4000bf46070 */
[----:B------:R-:W-:Y:S01]  /*1a50*/  USEL UR41, UR43, 0xe, UP0 ;  /* 0x0000000e2b297887 */ /* 0x000fe20008000000 */
[----:B------:R-:W1:Y:S03]  /*1a60*/  LDCU UR39, c[0x0][0x374] ;  /* 0x00006e80ff2777ac */ /* 0x000e660008000800 */
[----:B------:R-:W-:-:S02]  /*1a70*/  UIADD3 UR21, UPT, UPT, UR41, -0x1, URZ ;  /* 0xffffffff29157890 */ /* 0x000fc4000fffe0ff */
[----:B------:R-:W-:-:S03]  /*1a80*/  USEL UR24, UR48, 0x2, UP1 ;  /* 0x0000000230187887 */ /* 0x000fc60008800000 */
[----:B------:R-:W-:Y:S02]  /*1a90*/  @UP2 UIADD3 UR21, UPT, UPT, UR41, URZ, URZ ;  /* 0x000000ff29152290 */ /* 0x000fe4000fffe0ff */
[----:B------:R-:W-:Y:S02]  /*1aa0*/  UIADD3 UR29, UPT, UPT, UR7, 0xc400, UR28 ;  /* 0x0000c400071d7890 */ /* 0x000fe4000fffe01c */
[----:B------:R-:W-:Y:S02]  /*1ab0*/  UIADD3 UR44, UPT, UPT, UR43, -UR41, URZ ;  /* 0x800000292b2c7290 */ /* 0x000fe4000fffe0ff */
[----:B------:R-:W-:Y:S01]  /*1ac0*/  UIADD3 UR21, UPT, UPT, UR21, 0x1, URZ ;  /* 0x0000000115157890 */ /* 0x000fe2000fffe0ff */
[----:B---34-:R-:W-:-:S11]  /*1ad0*/  UMOV UR5, URZ ;  /* 0x000000ff00057c82 */ /* 0x018fd60008000000 */
.L_x_43:
[----:B------:R-:W2:Y:S02]  /*1ae0*/  S2UR UR4, SR_CgaCtaId ;  /* 0x00000000000479c3 */ /* 0x000ea40000008800 */
[----:B--2---:R-:W-:-:S09]  /*1af0*/  UISETP.NE.AND UP0, UPT, UR4, URZ, UPT ;  /* 0x000000ff0400728c */ /* 0x004fd2000bf05270 */
[----:B-1----:R-:W-:Y:S05]  /*1b00*/  BRA.U UP0, `(.L_x_24) ;  /* 0x0000000100287547 */ /* 0x002fea000b800000 */
[----:B------:R-:W-:Y:S02]  /*1b10*/  LEA R0, R9, UR7, 0x3 ;  /* 0x0000000709007c11 */ /* 0x000fe4000f8e18ff */
[----:B------:R-:W-:-:S04]  /*1b20*/  SHF.L.U32 R3, R8, 0x1f, RZ ;  /* 0x0000001f08037819 */ /* 0x000fc800000006ff */
[----:B------:R-:W2:Y:S02]  /*1b30*/  SYNCS.PHASECHK.TRANS64.TRYWAIT P0, [R0+URZ+0x180], R3 ;  /* 0x00018003000075a7 */ /* 0x000ea400080011ff */
[----:B--2---:R-:W-:Y:S05]  /*1b40*/  @!P0 BRA `(.L_x_25) ;  /* 0x000000a000a88947 */ /* 0x004fea0003800000 */
.L_x_144:
[----:B------:R3:W-:Y:S01]  /*1b50*/  SYNCS.ARRIVE.TRANS64.A1T0 RZ, [R0+URZ+0x170], RZ ;  /* 0x000170ff00ff79a7 */ /* 0x0007e200081000ff */
[----:B------:R-:W-:-:S05]  /*1b60*/  VIADD R9, R9, 0x1 ;  /* 0x0000000109097836 */ /* 0x000fca0000000000 */
[----:B------:R-:W-:-:S04]  /*1b70*/  ISETP.NE.AND P0, PT, R9, 0x2, PT ;  /* 0x000000020900780c */ /* 0x000fc80003f05270 */
[----:B--2---:R-:W-:Y:S02]  /*1b80*/  SEL R3, RZ, 0x1, P0 ;  /* 0x00000001ff037807 */ /* 0x004fe40000000000 */
[----:B------:R-:W-:Y:S02]  /*1b90*/  SEL R9, R9, RZ, P0 ;  /* 0x000000ff09097207 */ /* 0x000fe40000000000 */
[----:B------:R-:W-:-:S07]  /*1ba0*/  LOP3.LUT R8, R8, R3, RZ, 0x3c, !PT ;  /* 0x0000000308087212 */ /* 0x000fce00078e3cff */
.L_x_24:
[----:B------:R-:W-:Y:S01]  /*1bb0*/  ULEA UR4, UR5, UR7, 0x3 ;  /* 0x0000000705047291 */ /* 0x000fe2000f8e18ff */
[----:B---3--:R-:W-:Y:S01]  /*1bc0*/  SHF.L.U32 R0, R12, 0x1f, RZ ;  /* 0x0000001f0c007819 */ /* 0x008fe200000006ff */
[----:B------:R-:W-:Y:S02]  /*1bd0*/  UISETP.GE.U32.AND UP0, UPT, UR46, 0x3f, UPT ;  /* 0x0000003f2e00788c */ /* 0x000fe4000bf06070 */
[----:B------:R-:W-:Y:S02]  /*1be0*/  USHF.L.U32 UR11, UR20, 0x8, URZ ;  /* 0x00000008140b7899 */ /* 0x000fe400080006ff */
[----:B------:R-:W-:Y:S01]  /*1bf0*/  ULEA UR35, UR16, UR45, 0x7 ;  /* 0x0000002d10237291 */ /* 0x000fe2000f8e38ff */
[----:B------:R-:W-:Y:S02]  /*1c00*/  UMOV UR13, URZ ;  /* 0x000000ff000d7c82 */ /* 0x000fe40008000000 */
[----:B------:R2:W3:Y:S02]  /*1c10*/  SYNCS.PHASECHK.TRANS64.TRYWAIT P0, [UR4+0x70], R0 ;  /* 0x00007000ff0075a7 */ /* 0x0004e40008001104 */
[----:B------:R-:W-:Y:S07]  /*1c20*/  BRA.U !UP0, `(.L_x_26) ;  /* 0x0000000108bc7547 */ /* 0x000fee000b800000 */
[----:B------:R-:W-:Y:S01]  /*1c30*/  UMOV UR6, URZ ;  /* 0x000000ff00067c82 */ /* 0x000fe20008000000 */
[----:B------:R-:W-:-:S05]  /*1c40*/  UMOV UR4, UR5 ;  /* 0x0000000500047c82 */ /* 0x000fca0008000000 */
.L_x_32:
[----:B------:R-:W-:Y:S01]  /*1c50*/  ULEA UR33, UR4, UR7, 0x3 ;  /* 0x0000000704217291 */ /* 0x000fe2000f8e18ff */
[----:B---3--:R-:W-:Y:S01]  /*1c60*/  @!P3 MOV R2, 0x3000 ;  /* 0x000030000002b802 */ /* 0x008fe20000000f00 */
[----:B-1-3--:R-:W-:Y:S10]  /*1c70*/  @P0 BRA `(.L_x_27) ;  /* 0x00000000000c0947 */ /* 0x00aff40003800000 */
[----:B------:R-:W-:-:S04]  /*1c80*/  SHF.L.U32 R3, R12, 0x1f, RZ ;  /* 0x0000001f0c037819 */ /* 0x000fc800000006ff */
[----:B------:R-:W3:Y:S02]  /*1c90*/  SYNCS.PHASECHK.TRANS64.TRYWAIT P0, [UR33+0x70], R3 ;  /* 0x00007003ff0075a7 */ /* 0x000ee40008001121 */
[----:B---3--:R-:W-:Y:S05]  /*1ca0*/  @!P0 BRA `(.L_x_28) ;  /* 0x000000a000648947 */ /* 0x008fea0003800000 */
.L_x_27:
[----:B------:R3:W-:Y:S01]  /*1cb0*/  @!P3 SYNCS.ARRIVE.TRANS64 RZ, [UR33], R2 ;  /* 0x00000002ffffb9a7 */ /* 0x0007e20008000021 */
[----:B------:R-:W-:-:S04]  /*1cc0*/  ULOP3.LUT UR5, UR24, 0x2, URZ, 0xfc, !UPT ;  /* 0x0000000218057892 */ /* 0x000fc8000f8efcff */
[----:B------:R-:W-:-:S09]  /*1cd0*/  UISETP.NE.AND UP0, UPT, UR5, 0x2, UPT ;  /* 0x000000020500788c */ /* 0x000fd2000bf05270 */
[----:B------:R-:W-:Y:S05]  /*1ce0*/  BRA.U UP0, `(.L_x_29) ;  /* 0x0000000100047547 */ /* 0x000fea000b800000 */
[----:B-1----:R-:W-:Y:S05]  /*1cf0*/  BPT.TRAP 0x1 ;  /* 0x000000040000795c */ /* 0x002fea0000300000 */
.L_x_29:
[----:B------:R-:W-:Y:S04]  /*1d00*/  BSSY.RECONVERGENT B0, `(.L_x_30) ;  /* 0x0000003000007945 */ /* 0x000fe80003800200 */
[----:B------:R-:W-:Y:S05]  /*1d10*/  @P2 BRA `(.L_x_31) ;  /* 0x0000000000042947 */ /* 0x000fea0003800000 */
[----:B-1----:R-:W-:Y:S05]  /*1d20*/  BPT.TRAP 0x1 ;  /* 0x000000040000795c */ /* 0x002fea0000300000 */
.L_x_31:
[----:B-1----:R-:W-:Y:S05]  /*1d30*/  BSYNC.RECONVERGENT B0 ;  /* 0x0000000000007941 */ /* 0x002fea0003800200 */
.L_x_30:
[----:B------:R-:W-:Y:S02]  /*1d40*/  UIADD3 UR5, UPT, UPT, UR4, 0x1, URZ ;  /* 0x0000000104057890 */ /* 0x000fe4000fffe0ff */
[----:B------:R-:W-:Y:S02]  /*1d50*/  ULEA UR32, UR4, UR28, 0xc ;  /* 0x0000001c04207291 */ /* 0x000fe4000f8e60ff */
[----:B------:R-:W-:Y:S02]  /*1d60*/  UISETP.NE.AND UP0, UPT, UR5, 0xe, UPT ;  /* 0x0000000e0500788c */ /* 0x000fe4000bf05270 */
[----:B------:R-:W-:Y:S02]  /*1d70*/  UIADD3 UR16, UP1, UPT, UR26, 0x80, URZ ;  /* 0x000000801a107890 */ /* 0x000fe4000ff3e0ff */
[----:B------:R-:W-:Y:S02]  /*1d80*/  USEL UR9, URZ, 0x1, UP0 ;  /* 0x00000001ff097887 */ /* 0x000fe40008000000 */
[----:B------:R-:W-:-:S02]  /*1d90*/  USEL UR5, UR5, URZ, UP0 ;  /* 0x000000ff05057287 */ /* 0x000fc40008000000 */
[----:B------:R-:W-:Y:S02]  /*1da0*/  UIADD3 UR14, UP0, UPT, UR26, 0x180, URZ ;  /* 0x000001801a0e7890 */ /* 0x000fe4000ff1e0ff */
[----:B------:R-:W-:Y:S01]  /*1db0*/  ULEA UR8, UR5, UR7, 0x3 ;  /* 0x0000000705087291 */ /* 0x000fe2000f8e18ff */
[----:B------:R-:W-:Y:S01]  /*1dc0*/  LOP3.LUT R12, R12, UR9, RZ, 0x3c, !PT ;  /* 0x000000090c0c7c12 */ /* 0x000fe2000f8e3cff */
[----:B------:R-:W-:Y:S02]  /*1dd0*/  USHF.L.U32 UR34, UR6, 0x5, URZ ;  /* 0x0000000506227899 */ /* 0x000fe400080006ff */
[----:B------:R-:W-:Y:S01]  /*1de0*/  UIADD3.X UR17, UPT, UPT, URZ, UR27, URZ, UP1, !UPT ;  /* 0x0000001bff117290 */ /* 0x000fe20008ffe4ff */
[----:B--2---:R-:W-:Y:S01]  /*1df0*/  SHF.L.U32 R0, R12, 0x1f, RZ ;  /* 0x0000001f0c007819 */ /* 0x004fe200000006ff */
[----:B------:R-:W-:Y:S02]  /*1e00*/  UIADD3 UR32, UPT, UPT, UR7, 0xc400, UR32 ;  /* 0x0000c40007207890 */ /* 0x000fe4000fffe020 */
[----:B------:R-:W-:Y:S01]  /*1e10*/  UIADD3.X UR15, UPT, UPT, URZ, UR27, URZ, UP0, !UPT ;  /* 0x0000001bff0f7290 */ /* 0x000fe200087fe4ff */
[----:B------:R4:W1:Y:S01]  /*1e20*/  SYNCS.PHASECHK.TRANS64.TRYWAIT P0, [UR8+0x70], R0 ;  /* 0x00007000ff0075a7 */ /* 0x0008620008001108 */
[----:B------:R-:W-:Y:S01]  /*1e30*/  ULEA UR8, UR4, UR7, 0xd ;  /* 0x0000000704087291 */ /* 0x000fe2000f8e68ff */
[----:B------:R-:W-:Y:S01]  /*1e40*/  UMOV UR13, 0xff0000 ;  /* 0x00ff0000000d7882 */ /* 0x000fe20000000000 */
[----:B------:R-:W-:-:S02]  /*1e50*/  UMOV UR18, 0x0 ;  /* 0x0000000000127882 */ /* 0x000fc40000000000 */
[----:B------:R-:W-:Y:S01]  /*1e60*/  UIADD3 UR8, UPT, UPT, UR8, 0x1a400, URZ ;  /* 0x0001a40008087890 */ /* 0x000fe2000fffe0ff */
[----:B------:R-:W-:Y:S01]  /*1e70*/  UMOV UR19, 0x10000000 ;  /* 0x1000000000137882 */ /* 0x000fe20000000000 */
[----:B------:R-:W-:Y:S01]  /*1e80*/  UMOV UR12, UR36 ;  /* 0x00000024000c7c82 */ /* 0x000fe20008000000 */
[----:B------:R-:W-:Y:S01]  /*1e90*/  UMOV UR9, UR33 ;  /* 0x0000002100097c82 */ /* 0x000fe20008000000 */
[----:B------:R-:W-:Y:S01]  /*1ea0*/  UMOV UR10, UR34 ;  /* 0x00000022000a7c82 */ /* 0x000fe20008000000 */
[----:B------:R2:W-:Y:S01]  /*1eb0*/  UTMALDG.3D.MULTICAST [UR32], [UR16], UR13, desc[UR18] ;  /* 0x00001220100073b4 */ /* 0x0005e2000801180d */
[----:B------:R-:W-:Y:S01]  /*1ec0*/  UIADD3 UR6, UPT, UPT, UR6, 0x1, URZ ;  /* 0x0000000106067890 */ /* 0x000fe2000fffe0ff */
[----:B------:R-:W-:-:S03]  /*1ed0*/  UMOV UR4, UR5 ;  /* 0x0000000500047c82 */ /* 0x000fc60008000000 */
[----:B------:R-:W-:Y:S01]  /*1ee0*/  UISETP.NE.AND UP0, UPT, UR6, UR21, UPT ;  /* 0x000000150600728c */ /* 0x000fe2000bf05270 */
[----:B------:R4:W-:Y:S01]  /*1ef0*/  UTMALDG.3D [UR8], [UR14], desc[UR18] ;  /* 0x000012080e0075b4 */ /* 0x0009e20008011000 */
[----:B--2---:R-:W-:-:S07]  /*1f00*/  UMOV UR13, UR21 ;  /* 0x00000015000d7c82 */ /* 0x004fce0008000000 */
[----:B----4-:R-:W-:Y:S05]  /*1f10*/  BRA.U UP0, `(.L_x_32) ;  /* 0xfffffffd004c7547 */ /* 0x010fea000b83ffff */
.L_x_26:
[----:B------:R-:W-:Y:S01]  /*1f20*/  ULEA UR4, UR5, UR7, 0x3 ;  /* 0x0000000705047291 */ /* 0x000fe2000f8e18ff */
[----:B--2---:R-:W-:Y:S01]  /*1f30*/  SHF.L.U32 R0, R12, 0x1f, RZ ;  /* 0x0000001f0c007819 */ /* 0x004fe200000006ff */
[----:B------:R-:W-:Y:S01]  /*1f40*/  @!P1 SYNCS.ARRIVE.TRANS64.A1T0 RZ, [UR7+0x128], RZ ;  /* 0x000128ffffff99a7 */ /* 0x000fe20008100007 */
[----:B------:R-:W-:-:S06]  /*1f50*/  UISETP.GT.AND UP0, UPT, UR43, UR41, UPT ;  /* 0x000000292b00728c */ /* 0x000fcc000bf04270 */
[----:B-1-3--:R1:W2:Y:S03]  /*1f60*/  SYNCS.PHASECHK.TRANS64.TRYWAIT P0, [UR4+0x70], R0 ;  /* 0x00007000ff0075a7 */ /* 0x00a2a60008001104 */
[----:B------:R-:W-:Y:S05]  /*1f70*/  BRA.U !UP0, `(.L_x_33) ;  /* 0x0000000108bc7547 */ /* 0x000fea000b800000 */
[----:B------:R-:W-:Y:S01]  /*1f80*/  UIADD3 UR25, UPT, UPT, UR44, UR13, URZ ;  /* 0x0000000d2c197290 */ /* 0x000fe2000fffe0ff */
[----:B------:R-:W-:-:S11]  /*1f90*/  UMOV UR4, UR5 ;  /* 0x0000000500047c82 */ /* 0x000fd60008000000 */
.L_x_39:
[----:B------:R-:W-:Y:S01]  /*1fa0*/  ULEA UR17, UR4, UR7, 0x3 ;  /* 0x0000000704117291 */ /* 0x000fe2000f8e18ff */
[----:B--2---:R-:W-:Y:S01]  /*1fb0*/  @!P3 MOV R2, 0x3000 ;  /* 0x000030000002b802 */ /* 0x004fe20000000f00 */
[----:B--2-4-:R-:W-:Y:S10]  /*1fc0*/  @P0 BRA `(.L_x_34) ;  /* 0x00000000000c0947 */ /* 0x014ff40003800000 */
[----:B------:R-:W-:-:S04]  /*1fd0*/  SHF.L.U32 R3, R12, 0x1f, RZ ;  /* 0x0000001f0c037819 */ /* 0x000fc800000006ff */
[----:B------:R-:W2:Y:S02]  /*1fe0*/  SYNCS.PHASECHK.TRANS64.TRYWAIT P0, [UR17+0x70], R3 ;  /* 0x00007003ff0075a7 */ /* 0x000ea40008001111 */
[----:B--2---:R-:W-:Y:S05]  /*1ff0*/  @!P0 BRA `(.L_x_35) ;  /* 0x0000009c00a88947 */ /* 0x004fea0003800000 */
.L_x_34:
[----:B------:R2:W-:Y:S01]  /*2000*/  @!P3 SYNCS.ARRIVE.TRANS64 RZ, [UR17], R2 ;  /* 0x00000002ffffb9a7 */ /* 0x0005e20008000011 */
[----:B------:R-:W-:-:S04]  /*2010*/  ULOP3.LUT UR5, UR24, 0x2, URZ, 0xfc, !UPT ;  /* 0x0000000218057892 */ /* 0x000fc8000f8efcff */
[----:B------:R-:W-:-:S09]  /*2020*/  UISETP.NE.AND UP0, UPT, UR5, 0x2, UPT ;  /* 0x000000020500788c */ /* 0x000fd2000bf05270 */
[----:B------:R-:W-:Y:S05]  /*2030*/  BRA.U UP0, `(.L_x_36) ;  /* 0x0000000100047547 */ /* 0x000fea000b800000 */
[----:B------:R-:W-:Y:S05]  /*2040*/  BPT.TRAP 0x1 ;  /* 0x000000040000795c */ /* 0x000fea0000300000 */
.L_x_36:
[----:B------:R-:W-:Y:S04]  /*2050*/  BSSY.RECONVERGENT B0, `(.L_x_37) ;  /* 0x0000003000007945 */ /* 0x000fe80003800200 */
[----:B------:R-:W-:Y:S05]  /*2060*/  @P2 BRA `(.L_x_38) ;  /* 0x0000000000042947 */ /* 0x000fea0003800000 */
[----:B------:R-:W-:Y:S05]  /*2070*/  BPT.TRAP 0x1 ;  /* 0x000000040000795c */ /* 0x000fea0000300000 */
.L_x_38:
[----:B------:R-:W-:Y:S05]  /*2080*/  BSYNC.RECONVERGENT B0 ;  /* 0x0000000000007941 */ /* 0x000fea0003800200 */
.L_x_37:
[----:B------:R-:W-:Y:S02]  /*2090*/  UIADD3 UR5, UPT, UPT, UR4, 0x1, URZ ;  /* 0x0000000104057890 */ /* 0x000fe4000fffe0ff */
[----:B------:R-:W-:Y:S02]  /*20a0*/  UIADD3 UR14, UP1, UPT, UR26, 0x80, URZ ;  /* 0x000000801a0e7890 */ /* 0x000fe4000ff3e0ff */
[----:B------:R-:W-:Y:S02]  /*20b0*/  UISETP.NE.AND UP0, UPT, UR5, 0xe, UPT ;  /* 0x0000000e0500788c */ /* 0x000fe4000bf05270 */
[----:B------:R-:W-:Y:S02]  /*20c0*/  USHF.L.U32 UR18, UR13, 0x5, URZ ;  /* 0x000000050d127899 */ /* 0x000fe400080006ff */
[----:B------:R-:W-:Y:S02]  /*20d0*/  USEL UR8, URZ, 0x1, UP0 ;  /* 0x00000001ff087887 */ /* 0x000fe40008000000 */
[----:B------:R-:W-:-:S02]  /*20e0*/  USEL UR5, UR5, URZ, UP0 ;  /* 0x000000ff05057287 */ /* 0x000fc40008000000 */
[----:B------:R-:W-:Y:S02]  /*20f0*/  UIADD3 UR22, UP0, UPT, UR26, 0x180, URZ ;  /* 0x000001801a167890 */ /* 0x000fe4000ff1e0ff */
[----:B------:R-:W-:Y:S01]  /*2100*/  LOP3.LUT R12, R12, UR8, RZ, 0x3c, !PT ;  /* 0x000000080c0c7c12 */ /* 0x000fe2000f8e3cff */
[----:B------:R-:W-:Y:S02]  /*2110*/  ULEA UR6, UR5, UR7, 0x3 ;  /* 0x0000000705067291 */ /* 0x000fe4000f8e18ff */
[----:B------:R-:W-:Y:S01]  /*2120*/  ULEA UR8, UR4, UR7, 0xd ;  /* 0x0000000704087291 */ /* 0x000fe2000f8e68ff */
[----:B-1----:R-:W-:Y:S01]  /*2130*/  SHF.L.U32 R0, R12, 0x1f, RZ ;  /* 0x0000001f0c007819 */ /* 0x002fe200000006ff */
[----:B------:R-:W-:Y:S02]  /*2140*/  ULEA UR16, UR4, UR29, 0xc ;  /* 0x0000001d04107291 */ /* 0x000fe4000f8e60ff */
[----:B------:R-:W-:Y:S02]  /*2150*/  UIADD3.X UR15, UPT, UPT, URZ, UR27, URZ, UP1, !UPT ;  /* 0x0000001bff0f7290 */ /* 0x000fe40008ffe4ff */
[----:B------:R-:W-:Y:S01]  /*2160*/  UIADD3 UR8, UPT, UPT, UR8, 0x1a400, URZ ;  /* 0x0001a40008087890 */ /* 0x000fe2000fffe0ff */
[----:B------:R3:W4:Y:S01]  /*2170*/  SYNCS.PHASECHK.TRANS64.TRYWAIT P0, [UR6+0x70], R0 ;  /* 0x00007000ff0075a7 */ /* 0x0007220008001106 */
[----:B------:R-:W-:Y:S01]  /*2180*/  UIADD3.X UR23, UPT, UPT, URZ, UR27, URZ, UP0, !UPT ;  /* 0x0000001bff177290 */ /* 0x000fe200087fe4ff */
[----:B------:R-:W-:Y:S01]  /*2190*/  UMOV UR6, 0xff0000 ;  /* 0x00ff000000067882 */ /* 0x000fe20000000000 */
[----:B------:R-:W-:Y:S01]  /*21a0*/  UMOV UR30, 0x0 ;  /* 0x00000000001e7882 */ /* 0x000fe20000000000 */
[----:B------:R-:W-:Y:S01]  /*21b0*/  UMOV UR31, 0x10000000 ;  /* 0x10000000001f7882 */ /* 0x000fe20000000000 */
[----:B------:R-:W-:Y:S01]  /*21c0*/  UMOV UR19, UR35 ;  /* 0x0000002300137c82 */ /* 0x000fe20008000000 */
[----:B------:R-:W-:Y:S01]  /*21d0*/  UMOV UR20, UR36 ;  /* 0x0000002400147c82 */ /* 0x000fe20008000000 */
[----:B------:R-:W-:Y:S01]  /*21e0*/  UMOV UR12, UR36 ;  /* 0x00000024000c7c82 */ /* 0x000fe20008000000 */
[----:B------:R-:W-:Y:S01]  /*21f0*/  UMOV UR9, UR17 ;  /* 0x0000001100097c82 */ /* 0x000fe20008000000 */
[----:B------:R-:W-:Y:S01]  /*2200*/  UMOV UR10, UR18 ;  /* 0x00000012000a7c82 */ /* 0x000fe20008000000 */
[----:B------:R3:W-:Y:S01]  /*2210*/  UTMALDG.3D.MULTICAST [UR16], [UR14], UR6, desc[UR30] ;  /* 0x00001e100e0073b4 */ /* 0x0007e20008011806 */
[----:B------:R-:W-:Y:S01]  /*2220*/  UIADD3 UR13, UPT, UPT, UR13, 0x1, URZ ;  /* 0x000000010d0d7890 */ /* 0x000fe2000fffe0ff */
[----:B------:R-:W-:-:S03]  /*2230*/  UMOV UR4, UR5 ;  /* 0x0000000500047c82 */ /* 0x000fc60008000000 */
[----:B------:R-:W-:Y:S01]  /*2240*/  UISETP.NE.AND UP0, UPT, UR13, UR25, UPT ;  /* 0x000000190d00728c */ /* 0x000fe2000bf05270 */
[----:B------:R3:W-:Y:S08]  /*2250*/  UTMALDG.3D [UR8], [UR22], desc[UR30] ;  /* 0x00001e08160075b4 */ /* 0x0007f00008011000 */
[----:B---3--:R-:W-:Y:S05]  /*2260*/  BRA.U UP0, `(.L_x_39) ;  /* 0xfffffffd004c7547 */ /* 0x008fea000b83ffff */
.L_x_33:
[C---:B------:R-:W-:Y:S01]  /*2270*/  LEA R3, R11.reuse, UR7, 0x3 ;  /* 0x000000070b037c11 */ /* 0x040fe2000f8e18ff */
[----:B------:R-:W-:Y:S01]  /*2280*/  NOP ;  /* 0x0000000000007918 */ /* 0x000fe20000000000 */
[----:B-1----:R-:W-:Y:S02]  /*2290*/  SHF.L.U32 R0, R10, 0x1f, RZ ;  /* 0x0000001f0a007819 */ /* 0x002fe400000006ff */
[----:B------:R-:W-:Y:S02]  /*22a0*/  LEA R5, R11, UR7, 0x4 ;  /* 0x000000070b057c11 */ /* 0x000fe4000f8e20ff */
[----:B--2-4-:R-:W1:Y:S02]  /*22b0*/  SYNCS.PHASECHK.TRANS64.TRYWAIT P0, [R3+URZ+0x130], R0 ;  /* 0x00013000030075a7 */ /* 0x014e6400080011ff */
[----:B-1----:R-:W-:Y:S05]  /*22c0*/  @!P0 BRA `(.L_x_40) ;  /* 0x0000009c000c8947 */ /* 0x002fea0003800000 */
.L_x_147:
[----:B------:R-:W2:Y:S01]  /*22d0*/  LDS.128 R4, [R5+0x1a0] ;  /* 0x0001a00005047984 */ /* 0x000ea20000000c00 */
[----:B------:R-:W-:Y:S01]  /*22e0*/  UISETP.GE.AND UP0, UPT, UR42, 0x1, UPT ;  /* 0x000000012a00788c */ /* 0x000fe2000bf06270 */
[----:B------:R-:W-:Y:S01]  /*22f0*/  @!PT LDS RZ, [RZ] ;  /* 0x00000000fffff984 */ /* 0x000fe20000000800 */
[----:B------:R-:W-:Y:S01]  /*2300*/  @!PT LDS RZ, [RZ] ;  /* 0x00000000fffff984 */ /* 0x000fe20000000800 */
[----:B------:R-:W-:Y:S01]  /*2310*/  @!PT LDS RZ, [RZ] ;  /* 0x00000000fffff984 */ /* 0x000fe20000000800 */
[----:B------:R-:W-:Y:S01]  /*2320*/  @!PT LDS RZ, [RZ] ;  /* 0x00000000fffff984 */ /* 0x000fe20000000800 */
[----:B------:R3:W-:Y:S06]  /*2330*/  MEMBAR.ALL.CTA ;  /* 0x0000000000007992 */ /* 0x0007ec0000008000 */
[----:B---3--:R-:W3:Y:S01]  /*2340*/  FENCE.VIEW.ASYNC.S ;  /* 0x00000000000073c6 */ /* 0x008ee20000000000 */
[----:B--2---:R-:W-:-:S13]  /*2350*/  LOP3.LUT P0, RZ, R6, 0x1, RZ, 0xc0, !PT ;  /* 0x0000000106ff7812 */ /* 0x004fda000780c0ff */
[----:B---3--:R-:W-:Y:S01]  /*2360*/  VOTEU.ANY UP1, P0 ;  /* 0x0000000000ff7886 */ /* 0x008fe20000020100 */
[----:B------:R-:W-:-:S13]  /*2370*/  PLOP3.LUT P0, PT, PT, PT, UP1, 0x80, 0x8 ;  /* 0x000000000008781c */ /* 0x000fda0003f0f018 */
[----:B-1----:R-:W-:Y:S02]  /*2380*/  @P0 LOP3.LUT R0, R5, 0xffff, RZ, 0xc0, !PT ;  /* 0x0000ffff05000812 */ /* 0x002fe400078ec0ff */
[----:B------:R-:W-:Y:S02]  /*2390*/  @P0 MOV R2, R4 ;  /* 0x0000000400020202 */ /* 0x000fe40000000f00 */
[----:B------:R-:W-:Y:S01]  /*23a0*/  @P0 R2UR UR6, R0 ;  /* 0x00000000000602ca */ /* 0x000fe200000e0000 */
[----:B------:R-:W-:Y:S01]  /*23b0*/  VIADD R0, R3, 0x140 ;  /* 0x0000014003007836 */ /* 0x000fe20000000000 */
[----:B------:R-:W-:Y:S02]  /*23c0*/  @P0 SHF.R.U32.HI R4, RZ, 0x10, R5 ;  /* 0x00000010ff040819 */ /* 0x000fe40000011605 */
[----:B------:R-:W-:Y:S02]  /*23d0*/  @P0 R2UR UR8, R2 ;  /* 0x00000000020802ca */ /* 0x000fe400000e0000 */
[----:B------:R-:W-:-:S02]  /*23e0*/  PRMT R0, RZ, 0x654, R0 ;  /* 0x00000654ff007816 */ /* 0x000fc40000000000 */
[----:B------:R-:W-:Y:S02]  /*23f0*/  @P0 R2UR UR4, R4 ;  /* 0x00000000040402ca */ /* 0x000fe400000e0000 */
[----:B------:R1:W-:Y:S03]  /*2400*/  SYNCS.ARRIVE.TRANS64.RED.A1T0 RZ, [R0+URZ], RZ ;  /* 0x000000ff00ff79a7 */ /* 0x0003e600081004ff */
[----:B------:R-:W-:-:S04]  /*2410*/  @UP1 UMOV UR37, UR6 ;  /* 0x0000000600251c82 */ /* 0x000fc80008000000 */
[----:B------:R-:W-:-:S04]  /*2420*/  @UP1 UMOV UR38, UR8 ;  /* 0x0000000800261c82 */ /* 0x000fc80008000000 */
[----:B------:R-:W-:Y:S01]  /*2430*/  @UP1 UMOV UR36, UR4 ;  /* 0x0000000400241c82 */ /* 0x000fe20008000000 */
[----:B------:R-:W-:Y:S05]  /*2440*/  BRA.U !UP0, `(.L_x_41) ;  /* 0x0000000108d47547 */ /* 0x000fea000b800000 */
[----:B------:R-:W2:Y:S01]  /*2450*/  LDCU.128 UR12, c[0x0][0xb10] ;  /* 0x00016200ff0c77ac */ /* 0x000ea20008000c00 */
[----:B------:R-:W3:Y:S01]  /*2460*/  LDCU UR25, c[0x0][0xb20] ;  /* 0x00016400ff1977ac */ /* 0x000ee20008000800 */
[----:B------:R-:W4:Y:S01]  /*2470*/  LDCU UR20, c[0x0][0xb0c] ;  /* 0x00016180ff1477ac */ /* 0x000f220008000800 */
[----:B------:R-:W1:Y:S01]  /*2480*/  LDCU.64 UR10, c[0x0][0xb28] ;  /* 0x00016500ff0a77ac */ /* 0x000e620008000a00 */
[----:B------:R-:W-:Y:S02]  /*2490*/  UISETP.NE.AND UP3, UPT, UR42, 0x1, UPT ;  /* 0x000000012a00788c */ /* 0x000fe4000bf65270 */
[----:B--2---:R-:W-:Y:S02]  /*24a0*/  UIMAD.WIDE.U32 UR16, UR39, UR15, URZ ;  /* 0x0000000f271072a5 */ /* 0x004fe4000f8e00ff */
[----:B------:R-:W-:Y:S02]  /*24b0*/  UIMAD.WIDE.U32 UR8, UR40, UR12, URZ ;  /* 0x0000000c280872a5 */ /* 0x000fe4000f8e00ff */
[----:B------:R-:W-:-:S02]  /*24c0*/  UISETP.NE.AND UP0, UPT, UR14, 0x1, UPT ;  /* 0x000000010e00788c */ /* 0x000fc4000bf05270 */
[----:B------:R-:W-:Y:S01]  /*24d0*/  UIMAD.WIDE.U32 UR22, UR37, UR15, URZ ;  /* 0x0000000f251672a5 */ /* 0x000fe2000f8e00ff */
[----:B------:R-:W-:Y:S02]  /*24e0*/  UMOV UR16, UR17 ;  /* 0x0000001100107c82 */ /* 0x000fe40008000000 */
[----:B------:R-:W-:Y:S01]  /*24f0*/  UMOV UR8, UR9 ;  /* 0x0000000900087c82 */ /* 0x000fe20008000000 */
[----:B---3--:R-:W-:Y:S02]  /*2500*/  USHF.R.U32.HI UR16, URZ, UR25, UR16 ;  /* 0x00000019ff107299 */ /* 0x008fe40008011610 */
[----:B----4-:R-:W-:Y:S02]  /*2510*/  UISETP.NE.AND UP2, UPT, UR20, 0x1, UPT ;  /* 0x000000011400788c */ /* 0x010fe4000bf45270 */
[----:B------:R-:W-:Y:S02]  /*2520*/  USHF.R.U32.HI UR8, URZ, UR13, UR8 ;  /* 0x0000000dff087299 */ /* 0x000fe40008011608 */
[----:B------:R-:W-:-:S02]  /*2530*/  USEL UR6, UR39, UR16, !UP0 ;  /* 0x0000001027067287 */ /* 0x000fc4000c000000 */
[----:B------:R-:W-:Y:S02]  /*2540*/  USEL UR8, UR40, UR8, !UP2 ;  /* 0x0000000828087287 */ /* 0x000fe4000d000000 */
[----:B-1----:R-:W-:Y:S01]  /*2550*/  UIMAD.WIDE.U32 UR16, UR6, UR10, URZ ;  /* 0x0000000a061072a5 */ /* 0x002fe2000f8e00ff */
[----:B------:R-:W-:Y:S01]  /*2560*/  UMOV UR4, UR23 ;  /* 0x0000001700047c82 */ /* 0x000fe20008000000 */
[----:B------:R-:W-:Y:S02]  /*2570*/  UIMAD.WIDE.U32 UR18, UR38, UR12, URZ ;  /* 0x0000000c261272a5 */ /* 0x000fe4000f8e00ff */
[----:B------:R-:W-:-:S03]  /*2580*/  UIMAD.WIDE.U32 UR22, UR8, UR10, URZ ;  /* 0x0000000a081672a5 */ /* 0x000fc6000f8e00ff */
[----:B------:R-:W-:Y:S01]  /*2590*/  UMOV UR16, UR17 ;  /* 0x0000001100107c82 */ /* 0x000fe20008000000 */
[----:B------:R-:W-:Y:S02]  /*25a0*/  USHF.R.U32.HI UR4, URZ, UR25, UR4 ;  /* 0x00000019ff047299 */ /* 0x000fe40008011604 */
[----:B------:R-:W-:Y:S01]  /*25b0*/  @UP3 USHF.R.U32.HI UR6, URZ, UR11, UR16 ;  /* 0x0000000bff063299 */ /* 0x000fe20008011610 */
[----:B------:R-:W-:Y:S01]  /*25c0*/  UMOV UR18, UR19 ;  /* 0x0000001300127c82 */ /* 0x000fe20008000000 */
[----:B------:R-:W-:Y:S01]  /*25d0*/  UMOV UR22, UR23 ;  /* 0x0000001700167c82 */ /* 0x000fe20008000000 */
[----:B------:R-:W-:Y:S02]  /*25e0*/  USHF.R.U32.HI UR13, URZ, UR13, UR18 ;  /* 0x0000000dff0d7299 */ /* 0x000fe40008011612 */
[----:B------:R-:W-:Y:S02]  /*25f0*/  USEL UR4, UR37, UR4, !UP0 ;  /* 0x0000000425047287 */ /* 0x000fe4000c000000 */
[----:B------:R-:W-:-:S02]  /*2600*/  @UP3 USHF.R.U32.HI UR8, URZ, UR11, UR22 ;  /* 0x0000000bff083299 */ /* 0x000fc40008011616 */
[----:B------:R-:W-:Y:S02]  /*2610*/  UIMAD UR9, UR42, UR6, URZ ;  /* 0x000000062a0972a4 */ /* 0x000fe4000f8e02ff */
[----:B------:R-:W-:Y:S02]  /*2620*/  USEL UR6, UR38, UR13, !UP2 ;  /* 0x0000000d26067287 */ /* 0x000fe4000d000000 */
[----:B------:R-:W-:Y:S02]  /*2630*/  UIMAD UR12, UR42, UR8, URZ ;  /* 0x000000082a0c72a4 */ /* 0x000fe4000f8e02ff */
[----:B------:R-:W-:Y:S02]  /*2640*/  UISETP.GE.AND UP0, UPT, UR4, UR9, UPT ;  /* 0x000000090400728c */ /* 0x000fe4000bf06270 */
[----:B------:R-:W-:Y:S02]  /*2650*/  UIMAD.WIDE.U32 UR16, UR4, UR10, URZ ;  /* 0x0000000a041072a5 */ /* 0x000fe4000f8e00ff */
[----:B------:R-:W-:-:S02]  /*2660*/  UISETP.GE.OR UP0, UPT, UR6, UR12, UP0 ;  /* 0x0000000c0600728c */ /* 0x000fc40008706670 */
        /* <DEDUP_REMOVED lines=19> */
.L_x_41:
[----:B------:R-:W2:Y:S02]  /*27a0*/  LDCU UR4, c[0x0][0xb30] ;  /* 0x00016600ff0477ac */ /* 0x000ea40008000800 */
[----:B--2---:R-:W-:-:S09]  /*27b0*/  UISETP.NE.AND UP0, UPT, UR4, 0x1, UPT ;  /* 0x000000010400788c */ /* 0x004fd2000bf05270 */
[----:B------:R-:W-:Y:S05]  /*27c0*/  BRA.U UP0, `(.L_x_42) ;  /* 0x0000000100447547 */ /* 0x000fea000b800000 */
[----:B------:R-:W2:Y:S01]  /*27d0*/  LDCU.128 UR12, c[0x0][0xb10] ;  /* 0x00016200ff0c77ac */ /* 0x000ea20008000c00 */
[----:B------:R-:W3:Y:S01]  /*27e0*/  LDCU UR16, c[0x0][0xb0c] ;  /* 0x00016180ff1077ac */ /* 0x000ee20008000800 */
[----:B------:R-:W4:Y:S01]  /*27f0*/  LDCU UR17, c[0x0][0xb20] ;  /* 0x00016400ff1177ac */ /* 0x000f220008000800 */
[----:B--2---:R-:W-:Y:S02]  /*2800*/  UIMAD.WIDE.U32 UR10, UR38, UR12, URZ ;  /* 0x0000000c260a72a5 */ /* 0x004fe4000f8e00ff */
[----:B------:R-:W-:Y:S02]  /*2810*/  UIMAD.WIDE.U32 UR8, UR37, UR15, URZ ;  /* 0x0000000f250872a5 */ /* 0x000fe4000f8e00ff */
[----:B---3--:R-:W-:Y:S02]  /*2820*/  UISETP.NE.AND UP2, UPT, UR16, 0x1, UPT ;  /* 0x000000011000788c */ /* 0x008fe4000bf45270 */
[----:B------:R-:W-:Y:S01]  /*2830*/  UISETP.NE.AND UP0, UPT, UR14, 0x1, UPT ;  /* 0x000000010e00788c */ /* 0x000fe2000bf05270 */
[----:B------:R-:W-:-:S02]  /*2840*/  UMOV UR6, UR11 ;  /* 0x0000000b00067c82 */ /* 0x000fc40008000000 */
[----:B------:R-:W-:Y:S01]  /*2850*/  UMOV UR4, UR9 ;  /* 0x0000000900047c82 */ /* 0x000fe20008000000 */
[----:B------:R-:W-:Y:S02]  /*2860*/  USHF.R.U32.HI UR6, URZ, UR13, UR6 ;  /* 0x0000000dff067299 */ /* 0x000fe40008011606 */
[----:B----4-:R-:W-:Y:S02]  /*2870*/  USHF.R.U32.HI UR4, URZ, UR17, UR4 ;  /* 0x00000011ff047299 */ /* 0x010fe40008011604 */
[----:B------:R-:W-:Y:S02]  /*2880*/  USEL UR6, UR38, UR6, !UP2 ;  /* 0x0000000626067287 */ /* 0x000fe4000d000000 */
[----:B------:R-:W-:-:S04]  /*2890*/  USEL UR4, UR37, UR4, !UP0 ;  /* 0x0000000425047287 */ /* 0x000fc8000c000000 */
[----:B------:R-:W-:Y:S02]  /*28a0*/  UIADD3 UR8, UPT, UPT, UR6, -UR4, URZ ;  /* 0x8000000406087290 */ /* 0x000fe4000fffe0ff */
[----:B------:R-:W-:Y:S02]  /*28b0*/  UIADD3 UR4, UPT, UPT, -UR6, UR4, URZ ;  /* 0x0000000406047290 */ /* 0x000fe4000fffe1ff */
[----:B------:R-:W-:Y:S02]  /*28c0*/  UIMAD UR37, UR8, UR14, UR37 ;  /* 0x0000000e082572a4 */ /* 0x000fe4000f8e0225 */
[----:B------:R-:W-:-:S12]  /*28d0*/  UIMAD UR38, UR4, UR16, UR38 ;  /* 0x00000010042672a4 */ /* 0x000fd8000f8e0226 */
.L_x_42:
[----:B------:R-:W-:Y:S01]  /*28e0*/  VIADD R11, R11, 0x1 ;  /* 0x000000010b0b7836 */ /* 0x000fe20000000000 */
[----:B------:R-:W-:Y:S01]  /*28f0*/  R2UR UR4, R160 ;  /* 0x00000000a00472ca */ /* 0x000fe200000e0000 */
[----:B------:R-:W-:Y:S01]  /*2900*/  UIADD3 UR20, UPT, UPT, UR37, UR59, URZ ;  /* 0x0000003b25147290 */ /* 0x000fe2000fffe0ff */
[----:B------:R-:W-:Y:S02]  /*2910*/  PLOP3.LUT P1, PT, PT, PT, PT, 0x80, 0x8 ;  /* 0x000000000008781c */ /* 0x000fe40003f2f070 */
[----:B------:R-:W-:-:S04]  /*2920*/  ISETP.NE.AND P0, PT, R11, 0x2, PT ;  /* 0x000000020b00780c */ /* 0x000fc80003f05270 */
[----:B------:R-:W-:Y:S02]  /*2930*/  SEL R3, RZ, 0x1, P0 ;  /* 0x00000001ff037807 */ /* 0x000fe40000000000 */
[----:B------:R-:W-:Y:S02]  /*2940*/  SEL R11, R11, RZ, P0 ;  /* 0x000000ff0b0b7207 */ /* 0x000fe40000000000 */
[----:B------:R-:W-:Y:S01]  /*2950*/  LOP3.LUT R10, R10, R3, RZ, 0x3c, !PT ;  /* 0x000000030a0a7212 */ /* 0x000fe200078e3cff */
[----:B------:R-:W-:Y:S01]  /*2960*/  UIADD3 UR16, UPT, UPT, UR38, UR4, URZ ;  /* 0x0000000426107290 */ /* 0x000fe2000fffe0ff */
[----:B------:R-:W-:Y:S11]  /*2970*/  BRA.U UP1, `(.L_x_43) ;  /* 0xfffffff101587547 */ /* 0x000ff6000b83ffff */
[----:B------:R-:W-:Y:S01]  /*2980*/  UIADD3 UR7, UPT, UPT, UR7, 0x70, URZ ;  /* 0x0000007007077890 */ /* 0x000fe2000fffe0ff */
[----:B------:R-:W-:-:S03]  /*2990*/  SHF.L.U32 R3, R12, 0x1f, RZ ;  /* 0x0000001f0c037819 */ /* 0x000fc600000006ff */
[----:B------:R-:W-:-:S09]  /*29a0*/  ULEA UR4, UR5, UR7, 0x3 ;  /* 0x0000000705047291 */ /* 0x000fd2000f8e18ff */
[----:B------:R-:W2:Y:S02]  /*29b0*/  SYNCS.PHASECHK.TRANS64.TRYWAIT P0, [UR4], R3 ;  /* 0x00000003ff0075a7 */ /* 0x000ea40008001104 */
[----:B--2---:R-:W-:Y:S05]  /*29c0*/  @!P0 BRA `(.L_x_44) ;  /* 0x0000009400608947 */ /* 0x004fea0003800000 */
.L_x_149:
[----:B------:R-:W-:-:S04]  /*29d0*/  UIADD3 UR4, UPT, UPT, UR5, 0x1, URZ ;  /* 0x0000000105047890 */ /* 0x000fc8000fffe0ff */
[----:B------:R-:W-:-:S04]  /*29e0*/  UISETP.NE.AND UP0, UPT, UR4, 0xe, UPT ;  /* 0x0000000e0400788c */ /* 0x000fc8000bf05270 */
[----:B------:R-:W-:Y:S02]  /*29f0*/  USEL UR6, URZ, 0x1, UP0 ;  /* 0x00000001ff067887 */ /* 0x000fe40008000000 */
[----:B------:R-:W-:-:S04]  /*2a00*/  USEL UR4, UR4, URZ, UP0 ;  /* 0x000000ff04047287 */ /* 0x000fc80008000000 */
[----:B------:R-:W-:Y:S01]  /*2a10*/  ULEA UR5, UR4, UR7, 0x3 ;  /* 0x0000000704057291 */ /* 0x000fe2000f8e18ff */
[----:B------:R-:W-:-:S04]  /*2a20*/  LOP3.LUT R2, R12, UR6, RZ, 0x3c, !PT ;  /* 0x000000060c027c12 */ /* 0x000fc8000f8e3cff */
[----:B-1----:R-:W-:-:S04]  /*2a30*/  SHF.L.U32 R3, R2, 0x1f, RZ ;  /* 0x0000001f02037819 */ /* 0x002fc800000006ff */
[----:B------:R-:W1:Y:S02]  /*2a40*/  SYNCS.PHASECHK.TRANS64.TRYWAIT P0, [UR5], R3 ;  /* 0x00000003ff0075a7 */ /* 0x000e640008001105 */
[----:B-1----:R-:W-:Y:S05]  /*2a50*/  @!P0 BRA `(.L_x_45) ;  /* 0x0000009400548947 */ /* 0x002fea0003800000 */
.L_x_151:
        /* <DEDUP_REMOVED lines=9> */
.L_x_153:
        /* <DEDUP_REMOVED lines=9> */
.L_x_155:
        /* <DEDUP_REMOVED lines=9> */
.L_x_157:
        /* <DEDUP_REMOVED lines=9> */
.L_x_159:
        /* <DEDUP_REMOVED lines=9> */
.L_x_161:
        /* <DEDUP_REMOVED lines=9> */
.L_x_163:
        /* <DEDUP_REMOVED lines=9> */
.L_x_165:
        /* <DEDUP_REMOVED lines=9> */
.L_x_167:
        /* <DEDUP_REMOVED lines=9> */
.L_x_169:
        /* <DEDUP_REMOVED lines=9> */
.L_x_171:
        /* <DEDUP_REMOVED lines=9> */
.L_x_173:
[----:B------:R-:W-:-:S04]  /*3090*/  UIADD3 UR4, UPT, UPT, UR4, 0x1, URZ ;  /* 0x0000000104047890 */ /* 0x000fc8000fffe0ff */
[----:B------:R-:W-:-:S04]  /*30a0*/  UISETP.NE.AND UP0, UPT, UR4, 0xe, UPT ;  /* 0x0000000e0400788c */ /* 0x000fc8000bf05270 */
[----:B------:R-:W-:Y:S02]  /*30b0*/  USEL UR5, URZ, 0x1, UP0 ;  /* 0x00000001ff057887 */ /* 0x000fe40008000000 */
[----:B------:R-:W-:-:S04]  /*30c0*/  USEL UR4, UR4, URZ, UP0 ;  /* 0x000000ff04047287 */ /* 0x000fc80008000000 */
[----:B------:R-:W-:Y:S01]  /*30d0*/  ULEA UR4, UR4, UR7, 0x3 ;  /* 0x0000000704047291 */ /* 0x000fe2000f8e18ff */
[----:B-1----:R-:W-:-:S04]  /*30e0*/  LOP3.LUT R3, R2, UR5, RZ, 0x3c, !PT ;  /* 0x0000000502037c12 */ /* 0x002fc8000f8e3cff */
[----:B------:R-:W-:Y:S01]  /*30f0*/  SHF.L.U32 R3, R3, 0x1f, RZ ;  /* 0x0000001f03037819 */ /* 0x000fe200000006ff */
[----:B------:R-:W-:-:S07]  /*3100*/  IMAD.U32 R0, RZ, RZ, UR4 ;  /* 0x00000004ff007e24 */ /* 0x000fce000f8e00ff */
.L_x_57:
[----:B-1----:R1:W2:Y:S02]  /*3110*/  SYNCS.PHASECHK.TRANS64.TRYWAIT P0, [R0+URZ], R3 ;  /* 0x00000003000075a7 */ /* 0x0022a400080011ff */
[----:B--2---:R-:W-:Y:S05]  /*3120*/  @!P0 NANOSLEEP.SYNCS 0x989680 ;  /* 0x009896800000895d */ /* 0x004fea0003900000 */
[----:B------:R-:W2:Y:S02]  /*3130*/  @!P0 SYNCS.PHASECHK.TRANS64 P0, [R0+URZ], R3 ;  /* 0x00000003000085a7 */ /* 0x000ea400080010ff */
[----:B--2---:R-:W-:Y:S05]  /*3140*/  @P0 EXIT ;  /* 0x000000000000094d */ /* 0x004fea0003800000 */
[----:B------:R-:W-:Y:S05]  /*3150*/  BRA `(.L_x_57) ;  /* 0xfffffffc00ec7947 */ /* 0x000fea000383ffff */
.L_x_23:
[----:B------:R-:W1:Y:S02]  /*3160*/  S2UR UR4, SR_CgaCtaId ;  /* 0x00000000000479c3 */ /* 0x000e640000008800 */
[----:B-1----:R-:W-:-:S04]  /*3170*/  UISETP.NE.AND UP0, UPT, UR4, URZ, UPT ;  /* 0x000000ff0400728c */ /* 0x002fc8000bf05270 */
[----:B------:R-:W-:-:S09]  /*3180*/  UISETP.NE.OR UP0, UPT, UR17, 0x1, UP0 ;  /* 0x000000011100788c */ /* 0x000fd20008705670 */
[----:B------:R-:W-:Y:S05]  /*3190*/  BRA.U UP0, `(.L_x_58) ;  /* 0x00000005004c7547 */ /* 0x000fea000b800000 */
[----:B------:R-:W1:Y:S01]  /*31a0*/  S2UR UR5, SR_CgaCtaId ;  /* 0x00000000000579c3 */ /* 0x000e620000008800 */
[----:B------:R-:W-:Y:S01]  /*31b0*/  UMOV UR4, 0x400 ;  /* 0x0000040000047882 */ /* 0x000fe20000000000 */
[----:B------:R-:W-:Y:S01]  /*31c0*/  ISETP.GE.U32.AND P2, PT, R0, 0x8, PT ;  /* 0x000000080000780c */ /* 0x000fe20003f46070 */
[----:B------:R-:W-:Y:S01]  /*31d0*/  IMAD.MOV.U32 R12, RZ, RZ, 0x1 ;  /* 0x00000001ff0c7424 */ /* 0x000fe200078e00ff */
[----:B------:R-:W-:Y:S02]  /*31e0*/  CS2R R10, SRZ ;  /* 0x00000000000a7805 */ /* 0x000fe4000001ff00 */
[----:B------:R-:W-:Y:S01]  /*31f0*/  CS2R R8, SRZ ;  /* 0x0000000000087805 */ /* 0x000fe2000001ff00 */
[----:B-1----:R-:W-:-:S03]  /*3200*/  ULEA UR6, UR5, UR4, 0x18 ;  /* 0x0000000405067291 */ /* 0x002fc6000f8ec0ff */
[----:B------:R-:W-:-:S09]  /*3210*/  UMOV UR5, URZ ;  /* 0x000000ff00057c82 */ /* 0x000fd20008000000 */
.L_x_62:
[----:B------:R-:W-:Y:S02]  /*3220*/  LEA R2, R8, UR6, 0x3 ;  /* 0x0000000608027c11 */ /* 0x000fe4000f8e18ff */
[----:B------:R-:W-:-:S03]  /*3230*/  SHF.L.U32 R5, R9, 0x1f, RZ ;  /* 0x0000001f09057819 */ /* 0x000fc600000006ff */
[----:B------:R-:W-:Y:S01]  /*3240*/  VIADD R4, R2, 0x180 ;  /* 0x0000018002047836 */ /* 0x000fe20000000000 */
[----:B------:R-:W1:Y:S02]  /*3250*/  SYNCS.PHASECHK.TRANS64.TRYWAIT P0, [R2+URZ+0x170], R5 ;  /* 0x00017005020075a7 */ /* 0x000e6400080011ff */
[----:B-1----:R-:W-:Y:S05]  /*3260*/  @!P0 BRA `(.L_x_59) ;  /* 0x0000009000708947 */ /* 0x002fea0003800000 */
.L_x_174:
[----:B------:R-:W-:Y:S01]  /*3270*/  ULEA UR4, UR5, UR6, 0x3 ;  /* 0x0000000605047291 */ /* 0x000fe2000f8e18ff */
[----:B------:R-:W-:Y:S02]  /*3280*/  PRMT R4, RZ, 0x654, R4 ;  /* 0x00000654ff047816 */ /* 0x000fe40000000004 */
[----:B-1----:R-:W-:Y:S01]  /*3290*/  SHF.L.U32 R5, R12, 0x1f, RZ ;  /* 0x0000001f0c057819 */ /* 0x002fe200000006ff */
[----:B------:R-:W-:Y:S01]  /*32a0*/  UIADD3 UR7, UPT, UPT, UR4, 0x130, URZ ;  /* 0x0000013004077890 */ /* 0x000fe2000fffe0ff */
[----:B------:R1:W-:Y:S05]  /*32b0*/  SYNCS.ARRIVE.TRANS64.RED.A1T0 RZ, [R4+URZ], RZ ;  /* 0x000000ff04ff79a7 */ /* 0x0003ea00081004ff */
[----:B------:R-:W-:Y:S01]  /*32c0*/  IMAD.U32 R7, RZ, RZ, UR7 ;  /* 0x00000007ff077e24 */ /* 0x000fe2000f8e00ff */
[----:B------:R-:W2:Y:S04]  /*32d0*/  SYNCS.PHASECHK.TRANS64.TRYWAIT P0, [UR4+0x140], R5 ;  /* 0x00014005ff0075a7 */ /* 0x000ea80008001104 */
[----:B------:R-:W-:Y:S01]  /*32e0*/  PRMT R6, R0, 0x654, R7 ;  /* 0x0000065400067816 */ /* 0x000fe20000000007 */
[----:B-1----:R-:W-:Y:S01]  /*32f0*/  @!P2 IMAD.MOV.U32 R4, RZ, RZ, 0x10 ;  /* 0x00000010ff04a424 */ /* 0x002fe200078e00ff */
[----:B--2---:R-:W-:Y:S06]  /*3300*/  @!P0 BRA `(.L_x_60) ;  /* 0x00000090005c8947 */ /* 0x004fec0003800000 */
.L_x_176:
[----:B------:R-:W-:Y:S01]  /*3310*/  ULEA UR8, UR5, UR6, 0x4 ;  /* 0x0000000605087291 */ /* 0x000fe2000f8e20ff */
[----:B------:R-:W-:Y:S01]  /*3320*/  SEL R3, R6, R3, !P2 ;  /* 0x0000000306037207 */ /* 0x000fe20005000000 */
[----:B------:R-:W-:Y:S01]  /*3330*/  UIADD3 UR9, UPT, UPT, UR4, 0x130, URZ ;  /* 0x0000013004097890 */ /* 0x000fe2000fffe0ff */
[----:B-1----:R-:W-:Y:S01]  /*3340*/  LEA R2, R11, UR6, 0x3 ;  /* 0x000000060b027c11 */ /* 0x002fe2000f8e18ff */
[----:B------:R-:W-:Y:S01]  /*3350*/  UIADD3 UR8, UPT, UPT, UR8, 0x1a0, URZ ;  /* 0x000001a008087890 */ /* 0x000fe2000fffe0ff */
[----:B------:R-:W-:Y:S01]  /*3360*/  SHF.L.U32 R5, R10, 0x1f, RZ ;  /* 0x0000001f0a057819 */ /* 0x000fe200000006ff */
[----:B------:R1:W-:Y:S01]  /*3370*/  @!P2 SYNCS.ARRIVE.TRANS64.RED RZ, [R3+URZ], R4 ;  /* 0x0000000403ffa9a7 */ /* 0x0003e200080004ff */
[----:B------:R-:W-:Y:S01]  /*3380*/  UIADD3 UR4, UPT, UPT, UR5, 0x1, URZ ;  /* 0x0000000105047890 */ /* 0x000fe2000fffe0ff */
[----:B------:R-:W-:-:S03]  /*3390*/  VIADD R8, R8, 0x1 ;  /* 0x0000000108087836 */ /* 0x000fc60000000000 */
[----:B------:R-:W-:Y:S02]  /*33a0*/  UISETP.NE.AND UP0, UPT, UR4, 0x2, UPT ;  /* 0x000000020400788c */ /* 0x000fe4000bf05270 */
[----:B------:R-:W-:Y:S06]  /*33b0*/  UGETNEXTWORKID.BROADCAST [UR8], [UR9] ;  /* 0x00000000080073ca */ /* 0x000fec0008000100 */
[----:B------:R-:W-:Y:S01]  /*33c0*/  USEL UR7, URZ, 0x1, UP0 ;  /* 0x00000001ff077887 */ /* 0x000fe20008000000 */
[----:B------:R-:W-:Y:S01]  /*33d0*/  ISETP.NE.AND P0, PT, R8, 0x2, PT ;  /* 0x000000020800780c */ /* 0x000fe20003f05270 */
[----:B------:R-:W-:Y:S01]  /*33e0*/  USEL UR5, UR4, URZ, UP0 ;  /* 0x000000ff04057287 */ /* 0x000fe20008000000 */
[----:B------:R-:W2:Y:S03]  /*33f0*/  SYNCS.PHASECHK.TRANS64.TRYWAIT P1, [R2+URZ+0x130], R5 ;  /* 0x00013005020075a7 */ /* 0x000ea600080211ff */
[----:B------:R-:W-:Y:S01]  /*3400*/  LOP3.LUT R12, R12, UR7, RZ, 0x3c, !PT ;  /* 0x000000070c0c7c12 */ /* 0x000fe2000f8e3cff */
[----:B-12---:R-:W-:Y:S07]  /*3410*/  @!P1 BRA `(.L_x_61) ;  /* 0x0000009000309947 */ /* 0x006fee0003800000 */
.L_x_177:
[C---:B------:R-:W-:Y:S01]  /*3420*/  LEA R4, R11.reuse, UR6, 0x4 ;  /* 0x000000060b047c11 */ /* 0x040fe2000f8e20ff */
[----:B-1----:R-:W-:Y:S01]  /*3430*/  VIADD R2, R2, 0x140 ;  /* 0x0000014002027836 */ /* 0x002fe20000000000 */
[----:B------:R-:W-:Y:S01]  /*3440*/  SEL R8, R8, RZ, P0 ;  /* 0x000000ff08087207 */ /* 0x000fe20000000000 */
[----:B------:R-:W-:-:S03]  /*3450*/  VIADD R11, R11, 0x1 ;  /* 0x000000010b0b7836 */ /* 0x000fc60000000000 */
[----:B------:R-:W1:Y:S01]  /*3460*/  LDS.128 R4, [R4+0x1a0] ;  /* 0x0001a00004047984 */ /* 0x000e620000000c00 */
[----:B------:R-:W-:Y:S02]  /*3470*/  PRMT R2, RZ, 0x654, R2 ;  /* 0x00000654ff027816 */ /* 0x000fe40000000002 */
[C---:B------:R-:W-:Y:S01]  /*3480*/  ISETP.NE.AND P1, PT, R11.reuse, 0x2, PT ;  /* 0x000000020b00780c */ /* 0x040fe20003f25270 */
[----:B------:R-:W-:Y:S01]  /*3490*/  @!PT LDS RZ, [RZ] ;  /* 0x00000000fffff984 */ /* 0x000fe20000000800 */
[----:B------:R-:W-:Y:S01]  /*34a0*/  @!PT LDS RZ, [RZ] ;  /* 0x00000000fffff984 */ /* 0x000fe20000000800 */
[----:B------:R-:W-:Y:S01]  /*34b0*/  @!PT LDS RZ, [RZ] ;  /* 0x00000000fffff984 */ /* 0x000fe20000000800 */
[----:B------:R-:W-:Y:S01]  /*34c0*/  @!PT LDS RZ, [RZ] ;  /* 0x00000000fffff984 */ /* 0x000fe20000000800 */
[----:B------:R2:W-:Y:S06]  /*34d0*/  MEMBAR.ALL.CTA ;  /* 0x0000000000007992 */ /* 0x0005ec0000008000 */
[----:B--2---:R-:W2:Y:S01]  /*34e0*/  FENCE.VIEW.ASYNC.S ;  /* 0x00000000000073c6 */ /* 0x004ea20000000000 */
[----:B------:R-:W-:Y:S01]  /*34f0*/  SEL R11, R11, RZ, P1 ;  /* 0x000000ff0b0b7207 */ /* 0x000fe20000800000 */
[----:B--2---:R2:W-:Y:S01]  /*3500*/  SYNCS.ARRIVE.TRANS64.RED.A1T0 RZ, [R2+URZ], RZ ;  /* 0x000000ff02ff79a7 */ /* 0x0045e200081004ff */
[----:B-1----:R-:W-:-:S02]  /*3510*/  LOP3.LUT P3, RZ, R6, 0x1, RZ, 0xc0, !PT ;  /* 0x0000000106ff7812 */ /* 0x002fc4000786c0ff */
[----:B------:R-:W-:-:S04]  /*3520*/  SEL R5, RZ, 0x1, P1 ;  /* 0x00000001ff057807 */ /* 0x000fc80000800000 */
[----:B------:R-:W-:Y:S02]  /*3530*/  LOP3.LUT R10, R10, R5, RZ, 0x3c, !PT ;  /* 0x000000050a0a7212 */ /* 0x000fe400078e3cff */
[----:B--2---:R-:W-:-:S04]  /*3540*/  SEL R2, RZ, 0x1, P0 ;  /* 0x00000001ff027807 */ /* 0x004fc80000000000 */
[----:B------:R-:W-:Y:S01]  /*3550*/  LOP3.LUT R9, R9, R2, RZ, 0x3c, !PT ;  /* 0x0000000209097212 */ /* 0x000fe200078e3cff */
[----:B------:R-:W-:Y:S06]  /*3560*/  @P3 BRA `(.L_x_62) ;  /* 0xfffffffc002c3947 */ /* 0x000fec000383ffff */
[----:B------:R-:W-:Y:S01]  /*3570*/  ULEA UR4, UR5, UR6, 0x3 ;  /* 0x0000000605047291 */ /* 0x000fe2000f8e18ff */
[----:B------:R-:W-:-:S08]  /*3580*/  SHF.L.U32 R3, R12, 0x1f, RZ ;  /* 0x0000001f0c037819 */ /* 0x000fd000000006ff */
[----:B------:R-:W1:Y:S02]  /*3590*/  SYNCS.PHASECHK.TRANS64 P0, [UR4+0x140], R3 ;  /* 0x00014003ff0075a7 */ /* 0x000e640008001004 */
[----:B-1----:R-:W-:Y:S05]  /*35a0*/  @P0 BRA `(.L_x_63) ;  /* 0x0000000000080947 */ /* 0x002fea0003800000 */
[----:B------:R-:W1:Y:S02]  /*35b0*/  SYNCS.PHASECHK.TRANS64.TRYWAIT P0, [UR4+0x140], R3 ;  /* 0x00014003ff0075a7 */ /* 0x000e640008001104 */
[----:B-1----:R-:W-:Y:S05]  /*35c0*/  @!P0 BRA `(.L_x_64) ;  /* 0x0000008c00d88947 */ /* 0x002fea0003800000 */
.L_x_63:
[----:B------:R-:W-:-:S04]  /*35d0*/  UIADD3 UR7, UPT, UPT, UR5, 0x1, URZ ;  /* 0x0000000105077890 */ /* 0x000fc8000fffe0ff */
[----:B------:R-:W-:-:S04]  /*35e0*/  UISETP.NE.AND UP0, UPT, UR7, 0x2, UPT ;  /* 0x000000020700788c */ /* 0x000fc8000bf05270 */
[----:B------:R-:W-:Y:S02]  /*35f0*/  USEL UR8, URZ, 0x1, UP0 ;  /* 0x00000001ff087887 */ /* 0x000fe40008000000 */
[----:B------:R-:W-:-:S04]  /*3600*/  USEL UR7, UR7, URZ, UP0 ;  /* 0x000000ff07077287 */ /* 0x000fc80008000000 */
[----:B------:R-:W-:Y:S01]  /*3610*/  ULEA UR7, UR7, UR6, 0x3 ;  /* 0x0000000607077291 */ /* 0x000fe2000f8e18ff */
[----:B-1----:R-:W-:-:S04]  /*3620*/  LOP3.LUT R3, R12, UR8, RZ, 0x3c, !PT ;  /* 0x000000080c037c12 */ /* 0x002fc8000f8e3cff */
[----:B------:R-:W-:-:S04]  /*3630*/  SHF.L.U32 R0, R3, 0x1f, RZ ;  /* 0x0000001f03007819 */ /* 0x000fc800000006ff */
[----:B------:R-:W1:Y:S02]  /*3640*/  SYNCS.PHASECHK.TRANS64 P0, [UR7+0x140], R0 ;  /* 0x00014000ff0075a7 */ /* 0x000e640008001007 */
[----:B-1----:R-:W-:Y:S05]  /*3650*/  @P0 EXIT ;  /* 0x000000000000094d */ /* 0x002fea0003800000 */
[----:B------:R-:W-:Y:S02]  /*3660*/  SHF.L.U32 R3, R3, 0x1f, RZ ;  /* 0x0000001f03037819 */ /* 0x000fe400000006ff */
[----:B------:R-:W-:-:S07]  /*3670*/  MOV R0, UR7 ;  /* 0x0000000700007c02 */ /* 0x000fce0008000f00 */
.L_x_65:
[----:B-1----:R1:W2:Y:S02]  /*3680*/  SYNCS.PHASECHK.TRANS64.TRYWAIT P0, [R0+URZ+0x140], R3 ;  /* 0x00014003000075a7 */ /* 0x0022a400080011ff */
[----:B--2---:R-:W-:Y:S05]  /*3690*/  @!P0 NANOSLEEP.SYNCS 0x989680 ;  /* 0x009896800000895d */ /* 0x004fea0003900000 */
[----:B------:R-:W2:Y:S02]  /*36a0*/  @!P0 SYNCS.PHASECHK.TRANS64 P0, [R0+URZ+0x140], R3 ;  /* 0x00014003000085a7 */ /* 0x000ea400080010ff */
[----:B--2---:R-:W-:Y:S05]  /*36b0*/  @P0 EXIT ;  /* 0x000000000000094d */ /* 0x004fea0003800000 */
[----:B------:R-:W-:Y:S05]  /*36c0*/  BRA `(.L_x_65) ;  /* 0xfffffffc00ec7947 */ /* 0x000fea000383ffff */
.L_x_58:
[----:B------:R-:W-:Y:S05]  /*36d0*/  BRA.U UP4, `(.L_x_66) ;  /* 0x0000000d04247547 */ /* 0x000fea000b800000 */
[----:B------:R-:W1:Y:S01]  /*36e0*/  S2UR UR7, SR_CgaCtaId ;  /* 0x00000000000779c3 */ /* 0x000e620000008800 */
[----:B------:R-:W-:Y:S01]  /*36f0*/  UMOV UR4, 0x40 ;  /* 0x0000004000047882 */ /* 0x000fe20000000000 */
[----:B------:R-:W-:Y:S01]  /*3700*/  NOP ;  /* 0x0000000000007918 */ /* 0x000fe20000000000 */
[----:B------:R-:W-:Y:S01]  /*3710*/  UMOV UR6, 0x400 ;  /* 0x0000040000067882 */ /* 0x000fe20000000000 */
[----:B-1----:R-:W-:Y:S02]  /*3720*/  ULEA UR5, UR7, UR4, 0x18 ;  /* 0x0000000407057291 */ /* 0x002fe4000f8ec0ff */
[----:B------:R-:W-:-:S07]  /*3730*/  ULEA UR6, UR7, UR6, 0x18 ;  /* 0x0000000607067291 */ /* 0x000fce000f8ec0ff */
[----:B------:R-:W1:Y:S02]  /*3740*/  LDS.U8 R0, [UR5+0x1c] ;  /* 0x00001c05ff007984 */ /* 0x000e640008000000 */
[----:B-1----:R-:W-:-:S13]  /*3750*/  ISETP.NE.AND P0, PT, R0, RZ, PT ;  /* 0x000000ff0000720c */ /* 0x002fda0003f05270 */
[----:B------:R-:W-:Y:S05]  /*3760*/  @P0 BRA `(.L_x_67) ;  /* 0x0000000000580947 */ /* 0x000fea0003800000 */
[----:B------:R-:W-:-:S13]  /*3770*/  ELECT P0, URZ, PT ;  /* 0x0000000000ff782f */ /* 0x000fda0003800000 */
[----:B------:R-:W-:Y:S05]  /*3780*/  @!P0 BRA `(.L_x_68) ;  /* 0x0000000000608947 */ /* 0x000fea0003800000 */
[----:B------:R-:W-:Y:S01]  /*3790*/  UMOV UR4, 0x10 ;  /* 0x0000001000047882 */ /* 0x000fe20000000000 */
[----:B------:R-:W-:Y:S01]  /*37a0*/  HFMA2 R0, -RZ, RZ, 0, 5.9604644775390625e-08 ;  /* 0x00000001ff007431 */ /* 0x000fe200000001ff */
[----:B------:R-:W-:-:S03]  /*37b0*/  MOV R3, 0xffff ;  /* 0x0000ffff00037802 */ /* 0x000fc60000000f00 */
[----:B------:R-:W-:Y:S04]  /*37c0*/  DEPBAR.LE SB1, 0x36 ;  /* 0x00009d800000791a */ /* 0x000fe80000000000 */
[----:B------:R-:W1:Y:S02]  /*37d0*/  UTCATOMSWS.FIND_AND_SET.ALIGN UP0, UR4, UR4 ;  /* 0x00000004000475e3 */ /* 0x000e640008000800 */
[----:B-1----:R-:W-:Y:S01]  /*37e0*/  MOV R4, UR4 ;  /* 0x0000000400047c02 */ /* 0x002fe20008000f00 */
[----:B------:R-:W-:Y:S06]  /*37f0*/  BRA.U UP0, `(.L_x_69) ;  /* 0x0000000100187547 */ /* 0x000fec000b800000 */
.L_x_70:
[----:B------:R-:W-:Y:S05]  /*3800*/  NANOSLEEP 0x64 ;  /* 0x000000640000795d */ /* 0x000fea0003800000 */
[----:B------:R-:W-:-:S05]  /*3810*/  UMOV UR4, 0x10 ;  /* 0x0000001000047882 */ /* 0x000fca0000000000 */
[----:B------:R-:W-:Y:S04]  /*3820*/  DEPBAR.LE SB1, 0x36 ;  /* 0x00009d800000791a */ /* 0x000fe80000000000 */
[----:B------:R-:W1:Y:S02]  /*3830*/  UTCATOMSWS.FIND_AND_SET.ALIGN UP0, UR4, UR4 ;  /* 0x00000004000475e3 */ /* 0x000e640008000800 */
[----:B-1----:R-:W-:Y:S01]  /*3840*/  MOV R4, UR4 ;  /* 0x0000000400047c02 */ /* 0x002fe20008000f00 */
[----:B------:R-:W-:Y:S05]  /*3850*/  BRA.U !UP0, `(.L_x_70) ;  /* 0xfffffffd08e87547 */ /* 0x000fea000b83ffff */
.L_x_69:
[-C--:B------:R-:W-:Y:S02]  /*3860*/  SHF.L.U32 R3, R3, R4.reuse, RZ ;  /* 0x0000000403037219 */ /* 0x080fe400000006ff */
[----:B------:R-:W-:Y:S01]  /*3870*/  SHF.L.U32 R0, R0, R4, RZ ;  /* 0x0000000400007219 */ /* 0x000fe200000006ff */
[----:B------:R-:W-:Y:S02]  /*3880*/  IMAD.SHL.U32 R4, R4, 0x20, RZ ;  /* 0x0000002004047824 */ /* 0x000fe400078e00ff */
[----:B------:R1:W-:Y:S04]  /*3890*/  ATOMS.OR RZ, [UR5+0x14], R3 ;  /* 0x00001403ffff798c */ /* 0x0003e8000b000005 */
[----:B------:R1:W-:Y:S04]  /*38a0*/  ATOMS.OR RZ, [UR5+0x18], R0 ;  /* 0x00001800ffff798c */ /* 0x0003e8000b000005 */
[----:B------:R1:W-:Y:S01]  /*38b0*/  STS [UR6+0x1c0], R4 ;  /* 0x0001c004ff007988 */ /* 0x0003e20008000806 */
[----:B------:R-:W-:Y:S05]  /*38c0*/  BRA `(.L_x_68) ;  /* 0x0000000000107947 */ /* 0x000fea0003800000 */
.L_x_67:
[----:B------:R-:W-:Y:S02]  /*38d0*/  MOV R0, 0xffffffff ;  /* 0xffffffff00007802 */ /* 0x000fe40000000f00 */
[----:B------:R-:W-:-:S03]  /*38e0*/  MOV R4, 0x3910 ;  /* 0x0000391000047802 */ /* 0x000fc60000000f00 */
[----:B------:R1:W-:Y:S04]  /*38f0*/  STS [UR6+0x1c0], R0 ;  /* 0x0001c000ff007988 */ /* 0x0003e80008000806 */
[----:B-1---5:R-:W-:Y:S05]  /*3900*/  CALL.REL.NOINC `($__internal_1_$__cuda_sm10x_tcgen05_guardrail_trap_phase_invalid_during_alloc) ;  /* 0x0000009000ec7944 */ /* 0x022fea0003c00000 */
.L_x_68:
[----:B------:R-:W-:Y:S05]  /*3910*/  WARPSYNC.ALL ;  /* 0x0000000000007948 */ /* 0x000fea0003800000 */
[----:B------:R-:W2:Y:S01]  /*3920*/  S2UR UR4, SR_CgaCtaId ;  /* 0x00000000000479c3 */ /* 0x000ea20000008800 */
[----:B------:R-:W-:Y:S01]  /*3930*/  UMOV UR13, 0x400 ;  /* 0x00000400000d7882 */ /* 0x000fe20000000000 */
[----:B------:R-:W-:-:S06]  /*3940*/  NOP ;  /* 0x0000000000007918 */ /* 0x000fcc0000000000 */
[----:B------:R-:W-:Y:S06]  /*3950*/  BAR.ARV 0x6, 0xa0 ;  /* 0x0182800000007b1d */ /* 0x000fec0000002000 */
[----:B------:R-:W3:Y:S01]  /*3960*/  LDCU UR5, c[0x0][0x38c] ;  /* 0x00007180ff0577ac */ /* 0x000ee20008000800 */
[----:B------:R-:W-:Y:S01]  /*3970*/  LOP3.LUT R2, R2, 0xffff, RZ, 0xc0, !PT ;  /* 0x0000ffff02027812 */ /* 0x000fe200078ec0ff */
[----:B------:R-:W-:Y:S01]  /*3980*/  IMAD.MOV.U32 R11, RZ, RZ, 0x1 ;  /* 0x00000001ff0b7424 */ /* 0x000fe200078e00ff */
[----:B------:R-:W-:Y:S01]  /*3990*/  CS2R R8, SRZ ;  /* 0x0000000000087805 */ /* 0x000fe2000001ff00 */
[----:B------:R-:W4:Y:S01]  /*39a0*/  LDCU UR8, c[0x0][0x38c] ;  /* 0x00007180ff0877ac */ /* 0x000f220008000800 */
[----:B------:R-:W-:Y:S01]  /*39b0*/  R2UR UR15, R2 ;  /* 0x00000000020f72ca */ /* 0x000fe200000e0000 */
[----:B------:R-:W-:Y:S01]  /*39c0*/  IMAD.MOV.U32 R10, RZ, RZ, RZ ;  /* 0x000000ffff0a7224 */ /* 0x000fe200078e00ff */
[----:B------:R-:W-:Y:S01]  /*39d0*/  UMOV UR19, URZ ;  /* 0x000000ff00137c82 */ /* 0x000fe20008000000 */
[----:B------:R-:W-:Y:S01]  /*39e0*/  UMOV UR10, URZ ;  /* 0x000000ff000a7c82 */ /* 0x000fe20008000000 */
[----:B--2---:R-:W-:Y:S01]  /*39f0*/  ULEA UR13, UR4, UR13, 0x18 ;  /* 0x0000000d040d7291 */ /* 0x004fe2000f8ec0ff */
[----:B------:R-:W-:Y:S01]  /*3a00*/  UMOV UR20, 0x0 ;  /* 0x0000000000147882 */ /* 0x000fe20000000000 */
[----:B------:R-:W-:-:S02]  /*3a10*/  UMOV UR21, 0x8400010 ;  /* 0x0840001000157882 */ /* 0x000fc40000000000 */
[----:B------:R-:W-:Y:S02]  /*3a20*/  UIADD3 UR6, UPT, UPT, UR13, 0xc400, URZ ;  /* 0x0000c4000d067890 */ /* 0x000fe4000fffe0ff */
[----:B------:R-:W-:Y:S02]  /*3a30*/  UIADD3 UR7, UPT, UPT, UR13, 0x1a400, URZ ;  /* 0x0001a4000d077890 */ /* 0x000fe4000fffe0ff */
[----:B---3--:R-:W-:Y:S01]  /*3a40*/  UIADD3 UR5, UPT, UPT, UR5, 0x1f, URZ ;  /* 0x0000001f05057890 */ /* 0x008fe2000fffe0ff */
[----:B-1----:R-:W1:Y:S01]  /*3a50*/  LDS R0, [UR13+0x1c0] ;  /* 0x0001c00dff007984 */ /* 0x002e620008000800 */
[----:B------:R-:W-:Y:S02]  /*3a60*/  USHF.R.U32.HI UR6, URZ, 0x4, UR6 ;  /* 0x00000004ff067899 */ /* 0x000fe40008011606 */
[----:B------:R-:W-:Y:S02]  /*3a70*/  USHF.R.S32.HI UR4, URZ, 0x1f, UR5 ;  /* 0x0000001fff047899 */ /* 0x000fe40008011405 */
[----:B------:R-:W-:-:S02]  /*3a80*/  ULOP3.LUT UR6, UR6, 0x3fff, URZ, 0xc0, !UPT ;  /* 0x00003fff06067892 */ /* 0x000fc4000f8ec0ff */
[----:B------:R-:W-:Y:S02]  /*3a90*/  ULEA.HI UR4, UR4, UR5, URZ, 0x5 ;  /* 0x0000000504047291 */ /* 0x000fe4000f8f28ff */
[----:B------:R-:W-:Y:S02]  /*3aa0*/  USHF.R.U32.HI UR5, URZ, 0x4, UR7 ;  /* 0x00000004ff057899 */ /* 0x000fe40008011607 */
[----:B------:R-:W-:Y:S02]  /*3ab0*/  USHF.R.S32.HI UR22, URZ, 0x5, UR4 ;  /* 0x00000005ff167899 */ /* 0x000fe40008011404 */
[----:B------:R-:W-:Y:S02]  /*3ac0*/  ULOP3.LUT UR5, UR5, 0x3fff, URZ, 0xc0, !UPT ;  /* 0x00003fff05057892 */ /* 0x000fe4000f8ec0ff */
[----:B------:R-:W-:Y:S02]  /*3ad0*/  UISETP.LT.AND UP0, UPT, UR22, 0x1, UPT ;  /* 0x000000011600788c */ /* 0x000fe4000bf01270 */
[----:B------:R-:W-:-:S02]  /*3ae0*/  ULOP3.LUT UR16, UR6, 0x10000, URZ, 0xfc, !UPT ;  /* 0x0001000006107892 */ /* 0x000fc4000f8efcff */
[----:B------:R-:W-:Y:S02]  /*3af0*/  USEL UR23, UR22, 0x1, !UP0 ;  /* 0x0000000116177887 */ /* 0x000fe4000c000000 */
[----:B------:R-:W-:Y:S02]  /*3b00*/  ULOP3.LUT UR17, UR5, 0x10000, URZ, 0xfc, !UPT ;  /* 0x0001000005117892 */ /* 0x000fe4000f8efcff */
[----:B------:R-:W-:Y:S02]  /*3b10*/  UIADD3 UR23, UPT, UPT, -UR23, URZ, URZ ;  /* 0x000000ff17177290 */ /* 0x000fe4000fffe1ff */
[----:B----4-:R-:W-:Y:S01]  /*3b20*/  UISETP.GE.AND UP4, UPT, UR8, 0x1, UPT ;  /* 0x000000010800788c */ /* 0x010fe2000bf86270 */
[----:B-1----:R-:W-:-:S15]  /*3b30*/  R2UR UR24, R0 ;  /* 0x00000000001872ca */ /* 0x002fde00000e0000 */
.L_x_77:
[----:B------:R-:W-:Y:S02]  /*3b40*/  LEA R0, R10, UR13, 0x3 ;  /* 0x0000000d0a007c11 */ /* 0x000fe4000f8e18ff */
[----:B------:R-:W-:Y:S02]  /*3b50*/  SHF.L.U32 R5, R9, 0x1f, RZ ;  /* 0x0000001f09057819 */ /* 0x000fe400000006ff */
[----:B------:R-:W-:Y:S01]  /*3b60*/  PLOP3.LUT P0, PT, PT, PT, UP4, 0x80, 0x8 ;  /* 0x000000000008781c */ /* 0x000fe20003f0f048 */
[----:B------:R-:W-:Y:S01]  /*3b70*/  VIADD R3, R0, 0x140 ;  /* 0x0000014000037836 */ /* 0x000fe20000000000 */
[----:B-1----:R-:W1:Y:S02]  /*3b80*/  SYNCS.PHASECHK.TRANS64.TRYWAIT P1, [R0+URZ+0x130], R5 ;  /* 0x00013005000075a7 */ /* 0x002e6400080211ff */
[----:B-1-3--:R-:W-:Y:S09]  /*3b90*/  @!P1 BRA `(.L_x_71) ;  /* 0x00000088007c9947 */ /* 0x00aff20003800000 */
.L_x_179:
[----:B------:R-:W-:Y:S01]  /*3ba0*/  LEA R4, R10, UR13, 0x4 ;  /* 0x0000000d0a047c11 */ /* 0x000fe2000f8e20ff */
[----:B------:R-:W-:Y:S01]  /*3bb0*/  @UP4 ULEA UR4, UR10, UR13, 0x3 ;  /* 0x0000000d0a044291 */ /* 0x000fe2000f8e18ff */
[----:B------:R-:W-:Y:S01]  /*3bc0*/  PLOP3.LUT P2, PT, PT, PT, PT, 0x80, 0x8 ;  /* 0x000000000008781c */ /* 0x000fe20003f4f070 */
[----:B------:R-:W-:Y:S01]  /*3bd0*/  ULEA UR18, UR19, UR13, 0x3 ;  /* 0x0000000d13127291 */ /* 0x000fe2000f8e18ff */
[----:B------:R-:W-:Y:S02]  /*3be0*/  PRMT R3, RZ, 0x654, R3 ;  /* 0x00000654ff037816 */ /* 0x000fe40000000003 */
[----:B-1----:R-:W1:Y:S01]  /*3bf0*/  LDS.128 R4, [R4+0x1a0] ;  /* 0x0001a00004047984 */ /* 0x002e620000000c00 */
[----:B------:R-:W-:Y:S02]  /*3c00*/  @P0 SHF.L.U32 R2, R8, 0x1f, RZ ;  /* 0x0000001f08020819 */ /* 0x000fe400000006ff */
[----:B------:R-:W-:Y:S01]  /*3c10*/  SHF.L.U32 R0, R11, 0x1f, RZ ;  /* 0x0000001f0b007819 */ /* 0x000fe200000006ff */
[----:B------:R-:W-:Y:S01]  /*3c20*/  @!PT LDS RZ, [RZ] ;  /* 0x00000000fffff984 */ /* 0x000fe20000000800 */
[----:B------:R-:W-:Y:S01]  /*3c30*/  @!PT LDS RZ, [RZ] ;  /* 0x00000000fffff984 */ /* 0x000fe20000000800 */
[----:B------:R-:W-:Y:S01]  /*3c40*/  @!PT LDS RZ, [RZ] ;  /* 0x00000000fffff984 */ /* 0x000fe20000000800 */
[----:B------:R-:W-:Y:S01]  /*3c50*/  @!PT LDS RZ, [RZ] ;  /* 0x00000000fffff984 */ /* 0x000fe20000000800 */
[----:B------:R2:W-:Y:S06]  /*3c60*/  MEMBAR.ALL.CTA ;  /* 0x0000000000007992 */ /* 0x0005ec0000008000 */
[----:B--2---:R-:W2:Y:S02]  /*3c70*/  FENCE.VIEW.ASYNC.S ;  /* 0x00000000000073c6 */ /* 0x004ea40000000000 */
[----:B--2---:R2:W-:Y:S01]  /*3c80*/  SYNCS.ARRIVE.TRANS64.RED.A1T0 RZ, [R3+URZ], RZ ;  /* 0x000000ff03ff79a7 */ /* 0x0045e200081004ff */
[----:B------:R2:W3:Y:S01]  /*3c90*/  @P0 SYNCS.PHASECHK.TRANS64.TRYWAIT P2, [UR4], R2 ;  /* 0x00000002ff0005a7 */ /* 0x0004e20008041104 */
[----:B-1----:R-:W-:Y:S01]  /*3ca0*/  LOP3.LUT P1, RZ, R6, 0x1, RZ, 0xc0, !PT ;  /* 0x0000000106ff7812 */ /* 0x002fe2000782c0ff */
[----:B------:R-:W1:Y:S02]  /*3cb0*/  SYNCS.PHASECHK.TRANS64.TRYWAIT P0, [UR18+0x160], R0 ;  /* 0x00016000ff0075a7 */ /* 0x000e640008001112 */
[----:B-123--:R-:W-:Y:S10]  /*3cc0*/  @!P0 BRA `(.L_x_72) ;  /* 0x0000008800448947 */ /* 0x00eff40003800000 */
.L_x_181:
[----:B------:R-:W-:Y:S01]  /*3cd0*/  IADD3 R10, PT, PT, R10, 0x1, RZ ;  /* 0x000000010a0a7810 */ /* 0x000fe20007ffe0ff */
[----:B------:R-:W-:Y:S06]  /*3ce0*/  BRA.U !UP4, `(.L_x_73) ;  /* 0x000000010c887547 */ /* 0x000fec000b800000 */
[----:B------:R-:W-:Y:S02]  /*3cf0*/  ULEA UR14, UR19, UR24, 0x8 ;  /* 0x00000018130e7291 */ /* 0x000fe4000f8e40ff */
[----:B------:R-:W-:Y:S01]  /*3d00*/  UPLOP3.LUT UP2, UPT, UPT, UPT, UPT, 0x40, 0x4 ;  /* 0x000000000004789c */ /* 0x000fe20003f4e870 */
[----:B------:R-:W-:Y:S01]  /*3d10*/  UMOV UR12, UR23 ;  /* 0x00000017000c7c82 */ /* 0x000fe20008000000 */
[----:B------:R-:W-:Y:S01]  /*3d20*/  UMOV UR11, UR22 ;  /* 0x00000016000b7c82 */ /* 0x000fe20008000000 */
[----:B------:R-:W-:-:S08]  /*3d30*/  UMOV UR5, UR10 ;  /* 0x0000000a00057c82 */ /* 0x000fd00008000000 */
.L_x_76:
[----:B------:R-:W-:Y:S02]  /*3d40*/  UIADD3 UR12, UPT, UPT, UR12, 0x1, URZ ;  /* 0x000000010c0c7890 */ /* 0x000fe4000fffe0ff */
[----:B--2---:R-:W-:Y:S02]  /*3d50*/  ULEA UR6, UR5, UR13, 0x3 ;  /* 0x0000000d05067291 */ /* 0x004fe4000f8e18ff */
[----:B------:R-:W-:Y:S01]  /*3d60*/  UISETP.NE.AND UP3, UPT, UR12, URZ, UPT ;  /* 0x000000ff0c00728c */ /* 0x000fe2000bf65270 */
[----:B---3--:R-:W-:Y:S10]  /*3d70*/  @P2 BRA `(.L_x_74) ;  /* 0x00000000000c2947 */ /* 0x008ff40003800000 */
[----:B-1----:R-:W-:Y:S04]  /*3d80*/  SHF.L.U32 R3, R8, 0x1f, RZ ;  /* 0x0000001f08037819 */ /* 0x002fe800000006ff */
[----:B------:R-:W1:Y:S02]  /*3d90*/  SYNCS.PHASECHK.TRANS64.TRYWAIT P0, [UR6], R3 ;  /* 0x00000003ff0075a7 */ /* 0x000e640008001106 */
[----:B-1----:R-:W-:Y:S05]  /*3da0*/  @!P0 BRA `(.L_x_75) ;  /* 0x0000008800248947 */ /* 0x002fea0003800000 */
.L_x_74:
[----:B------:R-:W-:Y:S01]  /*3db0*/  UISETP.NE.AND UP0, UPT, UR11, 0x1, UPT ;  /* 0x000000010b00788c */ /* 0x000fe2000bf05270 */
[----:B------:R-:W-:Y:S01]  /*3dc0*/  PLOP3.LUT P2, PT, PT, PT, PT, 0x80, 0x8 ;  /* 0x000000000008781c */ /* 0x000fe20003f4f070 */
[----:B------:R-:W-:Y:S02]  /*3dd0*/  UIADD3 UR4, UPT, UPT, UR5, 0x1, URZ ;  /* 0x0000000105047890 */ /* 0x000fe4000fffe0ff */
[----:B------:R-:W-:Y:S02]  /*3de0*/  ULEA UR8, UR5, UR17, 0x9 ;  /* 0x0000001105087291 */ /* 0x000fe4000f8e48ff */
[----:B------:R-:W-:Y:S01]  /*3df0*/  UISETP.NE.AND UP1, UPT, UR4, 0xe, UPT ;  /* 0x0000000e0400788c */ /* 0x000fe2000bf25270 */
[----:B------:R-:W-:Y:S01]  /*3e00*/  PLOP3.LUT P0, PT, PT, PT, UP0, 0x80, 0x8 ;  /* 0x000000000008781c */ /* 0x000fe20003f0f008 */
[----:B------:R-:W-:Y:S02]  /*3e10*/  UIADD3 UR11, UPT, UPT, UR11, -0x1, URZ ;  /* 0xffffffff0b0b7890 */ /* 0x000fe4000fffe0ff */
[----:B------:R-:W-:Y:S02]  /*3e20*/  USEL UR7, URZ, 0x1, UP1 ;  /* 0x00000001ff077887 */ /* 0x000fe40008800000 */
[----:B------:R-:W-:Y:S01]  /*3e30*/  USEL UR10, UR4, URZ, UP1 ;  /* 0x000000ff040a7287 */ /* 0x000fe20008800000 */
[----:B------:R-:W-:Y:S03]  /*3e40*/  UMOV UR9, 0xc0004010 ;  /* 0xc000401000097882 */ /* 0x000fe60000000000 */
[----:B------:R-:W-:Y:S01]  /*3e50*/  @UP0 ULEA UR4, UR10, UR13, 0x3 ;  /* 0x0000000d0a040291 */ /* 0x000fe2000f8e18ff */
[----:B------:R-:W-:Y:S01]  /*3e60*/  LOP3.LUT R8, R8, UR7, RZ, 0x3c, !PT ;  /* 0x0000000708087c12 */ /* 0x000fe2000f8e3cff */
[----:B------:R-:W-:Y:S03]  /*3e70*/  UMOV UR7, 0xc0004010 ;  /* 0xc000401000077882 */ /* 0x000fe60000000000 */
[----:B-1----:R-:W-:Y:S04]  /*3e80*/  @P0 SHF.L.U32 R0, R8, 0x1f, RZ ;  /* 0x0000001f08000819 */ /* 0x002fe800000006ff */
[----:B------:R2:W3:Y:S01]  /*3e90*/  @P0 SYNCS.PHASECHK.TRANS64.TRYWAIT P2, [UR4], R0 ;  /* 0x00000000ff0005a7 */ /* 0x0004e20008041104 */
[----:B------:R-:W-:Y:S02]  /*3ea0*/  UIADD3 UR4, UPT, UPT, UR6, 0x70, URZ ;  /* 0x0000007006047890 */ /* 0x000fe4000fffe0ff */
[----:B------:R-:W-:Y:S03]  /*3eb0*/  ULEA UR6, UR5, UR16, 0x8 ;  /* 0x0000001005067291 */ /* 0x000fe6000f8e40ff */
[----:B------:R-:W-:Y:S06]  /*3ec0*/  UMOV UR5, UR10 ;  /* 0x0000000a00057c82 */ /* 0x000fec0008000000 */
[----:B------:R2:W-:Y:S01]  /*3ed0*/  UTCQMMA gdesc[UR6], gdesc[UR8], tmem[UR14], tmem[UR20], idesc[UR21], UP2 ;  /* 0x00ff1408060075ea */ /* 0x0005e2000900030e */
[----:B------:R-:W-:Y:S01]  /*3ee0*/  UPLOP3.LUT UP2, UPT, UPT, UPT, UPT, 0x80, 0x8 ;  /* 0x000000000008789c */ /* 0x000fe20003f4f070 */
[----:B------:R2:W-:Y:S01]  /*3ef0*/  UTCBAR.MULTICAST [UR4], URZ, UR15 ;  /* 0x000000ff040073e9 */ /* 0x0005e2000800080f */
[----:B------:R-:W-:Y:S09]  /*3f00*/  BRA.U UP3, `(.L_x_76) ;  /* 0xfffffffd038c7547 */ /* 0x000ff2000b83ffff */
.L_x_73:
[----:B--2---:R-:W-:Y:S01]  /*3f10*/  UIADD3 UR4, UPT, UPT, UR19, 0x1, URZ ;  /* 0x0000000113047890 */ /* 0x004fe2000fffe0ff */
[C---:B------:R-:W-:Y:S01]  /*3f20*/  ISETP.NE.AND P0, PT, R10.reuse, 0x2, PT ;  /* 0x000000020a00780c */ /* 0x040fe20003f05270 */
[----:B------:R-:W-:Y:S02]  /*3f30*/  UIADD3 UR5, UPT, UPT, UR18, 0x150, URZ ;  /* 0x0000015012057890 */ /* 0x000fe4000fffe0ff */
[----:B------:R-:W-:Y:S01]  /*3f40*/  UISETP.NE.AND UP0, UPT, UR4, 0x2, UPT ;  /* 0x000000020400788c */ /* 0x000fe2000bf05270 */
[----:B-1----:R-:W-:Y:S02]  /*3f50*/  SEL R0, RZ, 0x1, P0 ;  /* 0x00000001ff007807 */ /* 0x002fe40000000000 */
[----:B------:R-:W-:Y:S01]  /*3f60*/  SEL R10, R10, RZ, P0 ;  /* 0x000000ff0a0a7207 */ /* 0x000fe20000000000 */
[----:B------:R-:W-:Y:S01]  /*3f70*/  USEL UR6, URZ, 0x1, UP0 ;  /* 0x00000001ff067887 */ /* 0x000fe20008000000 */
[----:B------:R-:W-:Y:S01]  /*3f80*/  LOP3.LUT R9, R9, R0, RZ, 0x3c, !PT ;  /* 0x0000000009097212 */ /* 0x000fe200078e3cff */
[----:B------:R-:W-:Y:S01]  /*3f90*/  USEL UR19, UR4, URZ, UP0 ;  /* 0x000000ff04137287 */ /* 0x000fe20008000000 */
[----:B------:R1:W-:Y:S03]  /*3fa0*/  UTCBAR [UR5], URZ ;  /* 0x000000ff050073e9 */ /* 0x0003e600080000ff */
[----:B------:R-:W-:Y:S01]  /*3fb0*/  LOP3.LUT R11, R11, UR6, RZ, 0x3c, !PT ;  /* 0x000000060b0b7c12 */ /* 0x000fe2000f8e3cff */
[----:B------:R-:W-:Y:S07]  /*3fc0*/  @P1 BRA `(.L_x_77) ;  /* 0xfffffff800dc1947 */ /* 0x000fee000383ffff */
[----:B------:R-:W2:Y:S01]  /*3fd0*/  S2UR UR7, SR_CgaCtaId ;  /* 0x00000000000779c3 */ /* 0x000ea20000008800 */
[----:B------:R-:W-:Y:S01]  /*3fe0*/  ELECT P0, URZ, PT ;  /* 0x0000000000ff782f */ /* 0x000fe20003800000 */
[----:B------:R-:W-:Y:S01]  /*3ff0*/  IMAD.MOV.U32 R0, RZ, RZ, 0x1 ;  /* 0x00000001ff007424 */ /* 0x000fe200078e00ff */
[----:B------:R-:W-:Y:S01]  /*4000*/  UIADD3 UR13, UPT, UPT, UR13, 0x160, URZ ;  /* 0x000001600d0d7890 */ /* 0x000fe2000fffe0ff */
[----:B------:R-:W-:Y:S01]  /*4010*/  SHF.L.U32 R3, R11, 0x1f, RZ ;  /* 0x0000001f0b037819 */ /* 0x000fe200000006ff */
[----:B------:R-:W-:-:S03]  /*4020*/  UMOV UR4, 0x40 ;  /* 0x0000004000047882 */ /* 0x000fc60000000000 */
[----:B------:R-:W-:Y:S01]  /*4030*/  UVIRTCOUNT.DEALLOC.SMPOOL 0x80 ;  /* 0x000000800000784c */ /* 0x000fe20000000000 */
[----:B--2---:R-:W-:Y:S02]  /*4040*/  ULEA UR7, UR7, UR4, 0x18 ;  /* 0x0000000407077291 */ /* 0x004fe4000f8ec0ff */
[----:B------:R-:W-:-:S07]  /*4050*/  ULEA UR4, UR19, UR13, 0x3 ;  /* 0x0000000d13047291 */ /* 0x000fce000f8e18ff */
[----:B------:R2:W-:Y:S02]  /*4060*/  @P0 STS.U8 [UR7+0x1c], R0 ;  /* 0x00001c00ff000988 */ /* 0x0005e40008000007 */
[----:B------:R-:W4:Y:S02]  /*4070*/  SYNCS.PHASECHK.TRANS64.TRYWAIT P0, [UR4], R3 ;  /* 0x00000003ff0075a7 */ /* 0x000f240008001104 */
[----:B--2-4-:R-:W-:Y:S05]  /*4080*/  @!P0 BRA `(.L_x_78) ;  /* 0x0000008400848947 */ /* 0x014fea0003800000 */
.L_x_184:
[----:B------:R-:W-:-:S04]  /*4090*/  UIADD3 UR4, UPT, UPT, UR19, 0x1, URZ ;  /* 0x0000000113047890 */ /* 0x000fc8000fffe0ff */
[----:B------:R-:W-:-:S04]  /*40a0*/  UISETP.NE.AND UP0, UPT, UR4, 0x2, UPT ;  /* 0x000000020400788c */ /* 0x000fc8000bf05270 */
[----:B-1----:R-:W-:Y:S02]  /*40b0*/  USEL UR5, URZ, 0x1, UP0 ;  /* 0x00000001ff057887 */ /* 0x002fe40008000000 */
[----:B------:R-:W-:-:S04]  /*40c0*/  USEL UR4, UR4, URZ, UP0 ;  /* 0x000000ff04047287 */ /* 0x000fc80008000000 */
[----:B------:R-:W-:Y:S01]  /*40d0*/  ULEA UR4, UR4, UR13, 0x3 ;  /* 0x0000000d04047291 */ /* 0x000fe2000f8e18ff */
[----:B--2---:R-:W-:-:S04]  /*40e0*/  LOP3.LUT R3, R11, UR5, RZ, 0x3c, !PT ;  /* 0x000000050b037c12 */ /* 0x004fc8000f8e3cff */
[----:B------:R-:W-:-:S04]  /*40f0*/  SHF.L.U32 R3, R3, 0x1f, RZ ;  /* 0x0000001f03037819 */ /* 0x000fc800000006ff */
[----:B------:R-:W1:Y:S02]  /*4100*/  SYNCS.PHASECHK.TRANS64.TRYWAIT P0, [UR4], R3 ;  /* 0x00000003ff0075a7 */ /* 0x000e640008001104 */
[----:B-1----:R-:W-:Y:S05]  /*4110*/  @!P0 BRA `(.L_x_79) ;  /* 0x0000008400788947 */ /* 0x002fea0003800000 */
.L_x_186:
[----:B------:R-:W-:Y:S01]  /*4120*/  NOP ;  /* 0x0000000000007918 */ /* 0x000fe20000000000 */
[----:B-1----:R-:W1:Y:S01]  /*4130*/  LDS R0, [UR7+0x14] ;  /* 0x00001407ff007984 */ /* 0x002e620008000800 */
[----:B------:R-:W-:Y:S01]  /*4140*/  ULOP3.LUT UR4, UR24, 0xffff, URZ, 0xc0, !UPT ;  /* 0x0000ffff18047892 */ /* 0x000fe2000f8ec0ff */
[----:B------:R-:W-:Y:S01]  /*4150*/  UMOV UR5, 0xffff ;  /* 0x0000ffff00057882 */ /* 0x000fe20000000000 */
[----:B------:R-:W-:Y:S02]  /*4160*/  UMOV UR6, 0x1 ;  /* 0x0000000100067882 */ /* 0x000fe40000000000 */
[----:B------:R-:W-:-:S04]  /*4170*/  USHF.R.U32.HI UR4, URZ, 0x5, UR4 ;  /* 0x00000005ff047899 */ /* 0x000fc80008011604 */
[----:B------:R-:W-:Y:S02]  /*4180*/  USHF.L.U32 UR5, UR5, UR4, URZ ;  /* 0x0000000405057299 */ /* 0x000fe400080006ff */
[----:B------:R-:W-:-:S04]  /*4190*/  USHF.L.U32 UR4, UR6, UR4, URZ ;  /* 0x0000000406047299 */ /* 0x000fc800080006ff */
[----:B-1----:R-:W-:-:S04]  /*41a0*/  LOP3.LUT R0, R0, UR5, RZ, 0xc0, !PT ;  /* 0x0000000500007c12 */ /* 0x002fc8000f8ec0ff */
[----:B------:R-:W-:-:S13]  /*41b0*/  ISETP.NE.AND P0, PT, R0, UR5, PT ;  /* 0x0000000500007c0c */ /* 0x000fda000bf05270 */
[----:B------:R-:W-:Y:S05]  /*41c0*/  @P0 BRA `(.L_x_80) ;  /* 0x0000000000580947 */ /* 0x000fea0003800000 */
[----:B------:R-:W1:Y:S02]  /*41d0*/  LDS R0, [UR7+0x18] ;  /* 0x00001807ff007984 */ /* 0x000e640008000800 */
[----:B-1----:R-:W-:-:S04]  /*41e0*/  LOP3.LUT R0, R0, UR4, RZ, 0xc0, !PT ;  /* 0x0000000400007c12 */ /* 0x002fc8000f8ec0ff */
[----:B------:R-:W-:-:S13]  /*41f0*/  ISETP.NE.AND P0, PT, R0, UR4, PT ;  /* 0x0000000400007c0c */ /* 0x000fda000bf05270 */
[----:B------:R-:W-:Y:S05]  /*4200*/  @P0 BRA `(.L_x_81) ;  /* 0x00000000003c0947 */ /* 0x000fea0003800000 */
[----:B------:R-:W1:Y:S01]  /*4210*/  S2R R2, SR_LANEID ;  /* 0x0000000000027919 */ /* 0x000e620000000000 */
[----:B------:R-:W-:Y:S01]  /*4220*/  ULOP3.LUT UR5, URZ, UR5, URZ, 0x33, !UPT ;  /* 0x00000005ff057292 */ /* 0x000fe2000f8e33ff */
[----:B------:R-:W-:Y:S01]  /*4230*/  LOP3.LUT R4, RZ, UR4, RZ, 0x33, !PT ;  /* 0x00000004ff047c12 */ /* 0x000fe2000f8e33ff */
[----:B------:R-:W-:Y:S02]  /*4240*/  VOTEU.ANY UR4, UPT, PT ;  /* 0x0000000000047886 */ /* 0x000fe400038e0100 */
[----:B------:R-:W-:Y:S01]  /*4250*/  UFLO.U32 UR4, UR4 ;  /* 0x00000004000472bd */ /* 0x000fe200080e0000 */
[----:B------:R-:W2:Y:S01]  /*4260*/  REDUX UR6, R4 ;  /* 0x00000000040673c4 */ /* 0x000ea20000000000 */
[----:B------:R-:W-:-:S06]  /*4270*/  IMAD.U32 R0, RZ, RZ, UR5 ;  /* 0x00000005ff007e24 */ /* 0x000fcc000f8e00ff */
[----:B------:R4:W-:Y:S01]  /*4280*/  UTCATOMSWS.AND URZ, UR5 ;  /* 0x0000000500ff79e3 */ /* 0x0009e20008000000 */
[----:B------:R-:W3:Y:S01]  /*4290*/  REDUX UR8, R0 ;  /* 0x00000000000873c4 */ /* 0x000ee20000000000 */
[----:B-1----:R-:W-:Y:S01]  /*42a0*/  ISETP.EQ.U32.AND P0, PT, R2, UR4, PT ;  /* 0x0000000402007c0c */ /* 0x002fe2000bf02070 */
[----:B--2---:R-:W-:Y:S01]  /*42b0*/  IMAD.U32 R2, RZ, RZ, UR6 ;  /* 0x00000006ff027e24 */ /* 0x004fe2000f8e00ff */
[----:B---3--:R-:W-:-:S11]  /*42c0*/  MOV R3, UR8 ;  /* 0x0000000800037c02 */ /* 0x008fd60008000f00 */
[----:B------:R4:W-:Y:S04]  /*42d0*/  @P0 ATOMS.AND RZ, [UR7+0x14], R3 ;  /* 0x00001403ffff098c */ /* 0x0009e8000a800007 */
[----:B------:R4:W-:Y:S01]  /*42e0*/  @P0 ATOMS.AND RZ, [UR7+0x18], R2 ;  /* 0x00001802ffff098c */ /* 0x0009e2000a800007 */
[----:B------:R-:W-:Y:S05]  /*42f0*/  BRA `(.L_x_82) ;  /* 0x0000000000147947 */ /* 0x000fea0003800000 */
.L_x_81:
[----:B------:R-:W-:Y:S02]  /*4300*/  MOV R2, 0x4320 ;  /* 0x0000432000027802 */ /* 0x000fe40000000f00 */
[----:B---3-5:R-:W-:Y:S05]  /*4310*/  CALL.REL.NOINC `($__internal_0_$__cuda_sm10x_tcgen05_guardrail_trap_col_being_dealloced_not_returned_by_alloc) ;  /* 0x00000088005c7944 */ /* 0x028fea0003c00000 */
[----:B------:R-:W-:Y:S05]  /*4320*/  BRA `(.L_x_82) ;  /* 0x0000000000087947 */ /* 0x000fea0003800000 */
.L_x_80:
[----:B------:R-:W-:Y:S02]  /*4330*/  MOV R2, 0x4350 ;  /* 0x0000435000027802 */ /* 0x000fe40000000f00 */
[----:B---3-5:R-:W-:Y:S05]  /*4340*/  CALL.REL.NOINC `($__internal_2_$__cuda_sm10x_tcgen05_guardrail_trap_unallocated_columns_being_dealloced) ;  /* 0x0000008800687944 */ /* 0x028fea0003c00000 */
.L_x_82:
[----:B------:R-:W-:Y:S01]  /*4350*/  NOP ;  /* 0x0000000000007918 */ /* 0x000fe20000000000 */
[----:B----4-:R-:W-:Y:S05]  /*4360*/  EXIT ;  /* 0x000000000000794d */ /* 0x010fea0003800000 */
.L_x_66:
[----:B------:R-:W-:-:S09]  /*4370*/  UISETP.NE.OR UP0, UPT, UR17, 0x3, !UP3 ;  /* 0x000000031100788c */ /* 0x000fd2000df05670 */
[----:B------:R-:W-:Y:S05]  /*4380*/  BRA.U UP0, `(.L_x_83) ;  /* 0x0000001100587547 */ /* 0x000fea000b800000 */
[----:B------:R-:W1:Y:S01]  /*4390*/  S2UR UR10, SR_CgaCtaId ;  /* 0x00000000000a79c3 */ /* 0x000e620000008800 */
[----:B------:R-:W2:Y:S01]  /*43a0*/  LDCU UR31, c[0x0][0x370] ;  /* 0x00006e00ff1f77ac */ /* 0x000ea20008000800 */
[----:B------:R-:W-:Y:S02]  /*43b0*/  HFMA2 R13, -RZ, RZ, 0, 0 ;  /* 0x00000000ff0d7431 */ /* 0x000fe400000001ff */
[----:B------:R-:W-:Y:S01]  /*43c0*/  IMAD.MOV.U32 R15, RZ, RZ, 0x1 ;  /* 0x00000001ff0f7424 */ /* 0x000fe200078e00ff */
[----:B------:R-:W-:Y:S01]  /*43d0*/  MOV R7, 0x2000 ;  /* 0x0000200000077802 */ /* 0x000fe20000000f00 */
[----:B------:R-:W2:Y:S01]  /*43e0*/  LDCU.128 UR44, c[0x0][0xb10] ;  /* 0x00016200ff2c77ac */ /* 0x000ea20008000c00 */
[----:B------:R-:W-:Y:S01]  /*43f0*/  IMAD.MOV.U32 R14, RZ, RZ, RZ ;  /* 0x000000ffff0e7224 */ /* 0x000fe200078e00ff */
[----:B------:R-:W3:Y:S01]  /*4400*/  LDC.64 R16, c[0x0][0x348] ;  /* 0x0000d200ff107b82 */ /* 0x000ee20000000a00 */
[----:B------:R-:W4:Y:S01]  /*4410*/  LDCU UR30, c[0x0][0x374] ;  /* 0x00006e80ff1e77ac */ /* 0x000f220008000800 */
[----:B------:R-:W1:Y:S06]  /*4420*/  LDCU UR15, c[0x0][0xb0c] ;  /* 0x00016180ff0f77ac */ /* 0x000e6c0008000800 */
[----:B------:R-:W3:Y:S01]  /*4430*/  LDC.64 R2, c[0x0][0x888] ;  /* 0x00022200ff027b82 */ /* 0x000ee20000000a00 */
[----:B------:R-:W3:Y:S01]  /*4440*/  LDCU UR49, c[0x0][0xb20] ;  /* 0x00016400ff3177ac */ /* 0x000ee20008000800 */
[----:B------:R-:W3:Y:S06]  /*4450*/  LDCU UR4, c[0x0][0xb30] ;  /* 0x00016600ff0477ac */ /* 0x000eec0008000800 */
[----:B------:R-:W3:Y:S01]  /*4460*/  LDC.64 R4, c[0x0][0x890] ;  /* 0x00022400ff047b82 */ /* 0x000ee20000000a00 */
[----:B------:R-:W-:Y:S01]  /*4470*/  UMOV UR21, 0x400 ;  /* 0x0000040000157882 */ /* 0x000fe20000000000 */
[----:B--2---:R-:W-:-:S02]  /*4480*/  UIMAD.WIDE.U32 UR6, UR31, UR44, URZ ;  /* 0x0000002c1f0672a5 */ /* 0x004fc4000f8e00ff */
[----:B----4-:R-:W-:Y:S02]  /*4490*/  UIMAD.WIDE.U32 UR8, UR30, UR47, URZ ;  /* 0x0000002f1e0872a5 */ /* 0x010fe4000f8e00ff */
[----:B-1----:R-:W-:Y:S02]  /*44a0*/  ULEA UR21, UR10, UR21, 0x18 ;  /* 0x000000150a157291 */ /* 0x002fe4000f8ec0ff */
[----:B------:R-:W-:Y:S02]  /*44b0*/  UPLOP3.LUT UP3, UPT, UPT, UPT, UPT, 0x40, 0x4 ;  /* 0x000000000004789c */ /* 0x000fe40003f6e870 */
[----:B------:R-:W-:Y:S02]  /*44c0*/  UIADD3 UR37, UPT, UPT, UR21, 0xf8, URZ ;  /* 0x000000f815257890 */ /* 0x000fe4000fffe0ff */
[----:B------:R-:W-:Y:S02]  /*44d0*/  UIADD3 UR33, UPT, UPT, UR21, 0xe0, URZ ;  /* 0x000000e015217890 */ /* 0x000fe4000fffe0ff */
[----:B------:R-:W-:-:S02]  /*44e0*/  UIADD3 UR25, UPT, UPT, UR21, 0xe8, URZ ;  /* 0x000000e815197890 */ /* 0x000fc4000fffe0ff */
[----:B------:R-:W-:Y:S01]  /*44f0*/  UIADD3 UR17, UPT, UPT, UR21, 0xf0, URZ ;  /* 0x000000f015117890 */ /* 0x000fe2000fffe0ff */
[----:B------:R-:W-:Y:S01]  /*4500*/  UMOV UR6, UR7 ;  /* 0x0000000700067c82 */ /* 0x000fe20008000000 */
[----:B------:R-:W-:Y:S01]  /*4510*/  UMOV UR41, UR9 ;  /* 0x0000000900297c82 */ /* 0x000fe20008000000 */
[----:B------:R-:W-:Y:S02]  /*4520*/  UISETP.GE.AND UP0, UPT, UR42, 0x1, UPT ;  /* 0x000000012a00788c */ /* 0x000fe4000bf06270 */
[----:B------:R-:W-:Y:S01]  /*4530*/  UISETP.NE.AND UP4, UPT, UR42, 0x1, UPT ;  /* 0x000000012a00788c */ /* 0x000fe2000bf85270 */
[----:B------:R-:W1:Y:S01]  /*4540*/  LDCU.64 UR22, c[0x0][0xb28] ;  /* 0x00016500ff1677ac */ /* 0x000e620008000a00 */
[----:B------:R-:W-:Y:S02]  /*4550*/  UISETP.NE.AND UP6, UPT, UR15, 0x1, UPT ;  /* 0x000000010f00788c */ /* 0x000fe4000bfc5270 */
[----:B------:R-:W-:Y:S02]  /*4560*/  UISETP.NE.AND UP5, UPT, UR46, 0x1, UPT ;  /* 0x000000012e00788c */ /* 0x000fe4000bfa5270 */
[----:B------:R-:W-:-:S02]  /*4570*/  UPRMT UR37, UR10, 0x654, UR37 ;  /* 0x000006540a257896 */ /* 0x000fc40008000025 */
[----:B------:R-:W-:Y:S02]  /*4580*/  USHF.R.U32.HI UR43, URZ, UR45, UR6 ;  /* 0x0000002dff2b7299 */ /* 0x000fe40008011606 */
[----:B------:R-:W-:Y:S02]  /*4590*/  UPRMT UR40, UR10, 0x654, UR33 ;  /* 0x000006540a287896 */ /* 0x000fe40008000021 */
[----:B------:R-:W-:Y:S02]  /*45a0*/  UPRMT UR39, UR10, 0x654, UR25 ;  /* 0x000006540a277896 */ /* 0x000fe40008000019 */
[----:B------:R-:W-:Y:S02]  /*45b0*/  UPRMT UR38, UR10, 0x654, UR17 ;  /* 0x000006540a267896 */ /* 0x000fe40008000011 */
[----:B---3--:R-:W-:Y:S02]  /*45c0*/  USHF.R.U32.HI UR41, URZ, UR49, UR41 ;  /* 0x00000031ff297299 */ /* 0x008fe40008011629 */
[----:B------:R-:W-:-:S11]  /*45d0*/  UISETP.NE.AND UP2, UPT, UR4, 0x1, UPT ;  /* 0x000000010400788c */ /* 0x000fd6000bf45270 */
.L_x_94:
[C---:B------:R-:W-:Y:S02]  /*45e0*/  LEA R12, R14.reuse, UR21, 0x3 ;  /* 0x000000150e0c7c11 */ /* 0x040fe4000f8e18ff */
[----:B------:R-:W-:Y:S02]  /*45f0*/  SHF.L.U32 R9, R13, 0x1f, RZ ;  /* 0x0000001f0d097819 */ /* 0x000fe400000006ff */
[----:B------:R-:W-:Y:S02]  /*4600*/  LEA R10, R14, UR21, 0x4 ;  /* 0x000000150e0a7c11 */ /* 0x000fe4000f8e20ff */
[----:B--2---:R-:W2:Y:S02]  /*4610*/  SYNCS.PHASECHK.TRANS64.TRYWAIT P0, [R12+URZ+0x130], R9 ;  /* 0x000130090c0075a7 */ /* 0x004ea400080011ff */
[----:B--2---:R-:W-:Y:S05]  /*4620*/  @!P0 BRA `(.L_x_84) ;  /* 0x00000080004c8947 */ /* 0x004fea0003800000 */
.L_x_187:
[----:B--2---:R-:W2:Y:S01]  /*4630*/  LDS.128 R8, [R10+0x1a0] ;  /* 0x0001a0000a087984 */ /* 0x004ea20000000c00 */
[----:B------:R-:W-:Y:S01]  /*4640*/  UISETP.GE.AND UP0, UPT, UR42, 0x1, UPT ;  /* 0x000000012a00788c */ /* 0x000fe2000bf06270 */
[----:B------:R-:W-:Y:S01]  /*4650*/  @!PT LDS RZ, [RZ] ;  /* 0x00000000fffff984 */ /* 0x000fe20000000800 */
[----:B------:R-:W-:Y:S01]  /*4660*/  @!PT LDS RZ, [RZ] ;  /* 0x00000000fffff984 */ /* 0x000fe20000000800 */
[----:B------:R-:W-:Y:S01]  /*4670*/  @!PT LDS RZ, [RZ] ;  /* 0x00000000fffff984 */ /* 0x000fe20000000800 */
[----:B------:R-:W-:Y:S01]  /*4680*/  @!PT LDS RZ, [RZ] ;  /* 0x00000000fffff984 */ /* 0x000fe20000000800 */
[----:B------:R3:W-:Y:S06]  /*4690*/  MEMBAR.ALL.CTA ;  /* 0x0000000000007992 */ /* 0x0007ec0000008000 */
[----:B---3--:R-:W3:Y:S01]  /*46a0*/  FENCE.VIEW.ASYNC.S ;  /* 0x00000000000073c6 */ /* 0x008ee20000000000 */
[----:B--2---:R-:W-:Y:S11]  /*46b0*/  LOP3.LUT P0, RZ, R10, 0x1, RZ, 0xc0, !PT ;  /* 0x000000010aff7812 */ /* 0x004ff6000780c0ff */
[----:B------:R-:W-:Y:S02]  /*46c0*/  @!UPT UIADD3 URZ, UPT, UPT, URZ, URZ, URZ ;  /* 0x000000fffffff290 */ /* 0x000fe4000fffe0ff */
[----:B---3--:R-:W-:Y:S01]  /*46d0*/  VOTEU.ANY UP1, P0 ;  /* 0x0000000000ff7886 */ /* 0x008fe20000020100 */
[----:B------:R-:W-:Y:S11]  /*46e0*/  PLOP3.LUT P0, PT, PT, PT, UP1, 0x80, 0x8 ;  /* 0x000000000008781c */ /* 0x000ff60003f0f018 */
[----:B------:R-:W-:Y:S02]  /*46f0*/  @!UPT UIADD3 URZ, UPT, UPT, URZ, URZ, URZ ;  /* 0x000000fffffff290 */ /* 0x000fe4000fffe0ff */
[----:B------:R-:W-:Y:S02]  /*4700*/  @P0 SHF.R.U32.HI R0, RZ, 0x10, R9 ;  /* 0x00000010ff000819 */ /* 0x000fe40000011609 */
[----:B------:R-:W-:Y:S02]  /*4710*/  @P0 MOV R6, R8 ;  /* 0x0000000800060202 */ /* 0x000fe40000000f00 */
[----:B------:R-:W-:Y:S01]  /*4720*/  @P0 R2UR UR4, R0 ;  /* 0x00000000000402ca */ /* 0x000fe200000e0000 */
[----:B------:R-:W-:Y:S01]  /*4730*/  VIADD R0, R12, 0x140 ;  /* 0x000001400c007836 */ /* 0x000fe20000000000 */
[----:B------:R-:W-:Y:S02]  /*4740*/  @P0 LOP3.LUT R8, R9, 0xffff, RZ, 0xc0, !PT ;  /* 0x0000ffff09080812 */ /* 0x000fe400078ec0ff */
[----:B------:R-:W-:Y:S02]  /*4750*/  @P0 R2UR UR6, R6 ;  /* 0x00000000060602ca */ /* 0x000fe400000e0000 */
[----:B------:R-:W-:Y:S02]  /*4760*/  PRMT R0, RZ, 0x654, R0 ;  /* 0x00000654ff007816 */ /* 0x000fe40000000000 */
[----:B------:R-:W-:Y:S02]  /*4770*/  @P0 R2UR UR5, R8 ;  /* 0x00000000080502ca */ /* 0x000fe400000e0000 */
[----:B------:R2:W-:Y:S03]  /*4780*/  SYNCS.ARRIVE.TRANS64.RED.A1T0 RZ, [R0+URZ], RZ ;  /* 0x000000ff00ff79a7 */ /* 0x0005e600081004ff */
[----:B------:R-:W-:Y:S04]  /*4790*/  @UP1 UMOV UR29, UR4 ;  /* 0x00000004001d1c82 */ /* 0x000fe80008000000 */
[----:B------:R-:W-:Y:S04]  /*47a0*/  @UP1 UMOV UR14, UR6 ;  /* 0x00000006000e1c82 */ /* 0x000fe80008000000 */
[----:B------:R-:W-:Y:S01]  /*47b0*/  @UP1 UMOV UR13, UR5 ;  /* 0x00000005000d1c82 */ /* 0x000fe20008000000 */
[----:B------:R-:W-:Y:S05]  /*47c0*/  BRA.U !UP0, `(.L_x_85) ;  /* 0x0000000108a47547 */ /* 0x000fea000b800000 */
[----:B------:R-:W-:Y:S02]  /*47d0*/  UIMAD.WIDE.U32 UR18, UR13, UR47, URZ ;  /* 0x0000002f0d1272a5 */ /* 0x000fe4000f8e00ff */
[----:B------:R-:W-:Y:S02]  /*47e0*/  UIMAD.WIDE.U32 UR26, UR14, UR44, URZ ;  /* 0x0000002c0e1a72a5 */ /* 0x000fe4000f8e00ff */
[----:B------:R-:W-:Y:S02]  /*47f0*/  USEL UR4, UR30, UR41, !UP5 ;  /* 0x000000291e047287 */ /* 0x000fe4000e800000 */
[----:B------:R-:W-:Y:S02]  /*4800*/  USEL UR7, UR31, UR43, !UP6 ;  /* 0x0000002b1f077287 */ /* 0x000fe4000f000000 */
[----:B-1----:R-:W-:Y:S02]  /*4810*/  UIMAD.WIDE.U32 UR8, UR4, UR22, URZ ;  /* 0x00000016040872a5 */ /* 0x002fe4000f8e00ff */
[----:B------:R-:W-:Y:S01]  /*4820*/  UIMAD.WIDE.U32 UR10, UR7, UR22, URZ ;  /* 0x00000016070a72a5 */ /* 0x000fe2000f8e00ff */
[----:B------:R-:W-:Y:S02]  /*4830*/  UMOV UR5, UR19 ;  /* 0x0000001300057c82 */ /* 0x000fe40008000000 */
[----:B------:R-:W-:Y:S03]  /*4840*/  USHF.R.U32.HI UR6, URZ, UR49, UR5 ;  /* 0x00000031ff067299 */ /* 0x000fe60008011605 */
[----:B------:R-:W-:Y:S01]  /*4850*/  UMOV UR5, UR27 ;  /* 0x0000001b00057c82 */ /* 0x000fe20008000000 */
[----:B------:R-:W-:Y:S02]  /*4860*/  USEL UR6, UR13, UR6, !UP5 ;  /* 0x000000060d067287 */ /* 0x000fe4000e800000 */
[----:B------:R-:W-:Y:S03]  /*4870*/  USHF.R.U32.HI UR12, URZ, UR45, UR5 ;  /* 0x0000002dff0c7299 */ /* 0x000fe60008011605 */
[----:B------:R-:W-:Y:S02]  /*4880*/  UMOV UR5, UR9 ;  /* 0x0000000900057c82 */ /* 0x000fe40008000000 */
[----:B------:R-:W-:Y:S03]  /*4890*/  @UP4 USHF.R.U32.HI UR4, URZ, UR23, UR5 ;  /* 0x00000017ff044299 */ /* 0x000fe60008011605 */
[----:B------:R-:W-:Y:S01]  /*48a0*/  UMOV UR5, UR11 ;  /* 0x0000000b00057c82 */ /* 0x000fe20008000000 */
[----:B------:R-:W-:Y:S02]  /*48b0*/  UIMAD UR4, UR42, UR4, URZ ;  /* 0x000000042a0472a4 */ /* 0x000fe4000f8e02ff */
[----:B------:R-:W-:Y:S02]  /*48c0*/  @UP4 USHF.R.U32.HI UR7, URZ, UR23, UR5 ;  /* 0x00000017ff074299 */ /* 0x000fe40008011605 */
[----:B------:R-:W-:Y:S02]  /*48d0*/  UIMAD.WIDE.U32 UR10, UR6, UR22, URZ ;  /* 0x00000016060a72a5 */ /* 0x000fe4000f8e00ff */
[----:B------:R-:W-:Y:S02]  /*48e0*/  USEL UR5, UR14, UR12, !UP6 ;  /* 0x0000000c0e057287 */ /* 0x000fe4000f000000 */
[----:B------:R-:W-:Y:S02]  /*48f0*/  UIMAD UR8, UR42, UR7, URZ ;  /* 0x000000072a0872a4 */ /* 0x000fe4000f8e02ff */
[----:B------:R-:W-:Y:S03]  /*4900*/  UISETP.GE.AND UP0, UPT, UR6, UR4, UPT ;  /* 0x000000040600728c */ /* 0x000fe6000bf06270 */
[----:B------:R-:W-:Y:S01]  /*4910*/  UMOV UR4, UR11 ;  /* 0x0000000b00047c82 */ /* 0x000fe20008000000 */
[----:B------:R-:W-:Y:S02]  /*4920*/  UISETP.GE.OR UP0, UPT, UR5, UR8, UP0 ;  /* 0x000000080500728c */ /* 0x000fe40008706670 */
[----:B------:R-:W-:Y:S02]  /*4930*/  USHF.R.U32.HI UR4, URZ, UR23, UR4 ;  /* 0x00000017ff047299 */ /* 0x000fe40008011604 */
[----:B------:R-:W-:Y:S02]  /*4940*/  UIMAD.WIDE.U32 UR8, UR5, UR22, URZ ;  /* 0x00000016050872a5 */ /* 0x000fe4000f8e00ff */
[----:B------:R-:W-:Y:S04]  /*4950*/  USEL UR10, UR6, UR4, !UP4 ;  /* 0x00000004060a7287 */ /* 0x000fe8000e000000 */
[----:B------:R-:W-:Y:S01]  /*4960*/  UIADD3 UR11, UPT, UPT, -UR10, URZ, URZ ;  /* 0x000000ff0a0b7290 */ /* 0x000fe2000fffe1ff */
[----:B------:R-:W-:Y:S02]  /*4970*/  @!UP0 UMOV UR4, UR9 ;  /* 0x0000000900048c82 */ /* 0x000fe40008000000 */
[----:B------:R-:W-:Y:S02]  /*4980*/  @!UP0 USHF.R.U32.HI UR4, URZ, UR23, UR4 ;  /* 0x00000017ff048299 */ /* 0x000fe40008011604 */
[----:B------:R-:W-:Y:S02]  /*4990*/  UIMAD UR8, UR42, UR11, UR6 ;  /* 0x0000000b2a0872a4 */ /* 0x000fe4000f8e0206 */
[----:B------:R-:W-:Y:S04]  /*49a0*/  @!UP0 USEL UR4, UR5, UR4, !UP4 ;  /* 0x0000000405048287 */ /* 0x000fe8000e000000 */
[----:B------:R-:W-:Y:S02]  /*49b0*/  @!UP0 UIMAD UR8, UR7, UR8, UR4 ;  /* 0x00000008070882a4 */ /* 0x000fe4000f8e0204 */
[----:B------:R-:W-:Y:S02]  /*49c0*/  @!UP0 UIADD3 UR9, UPT, UPT, UR10, -UR4, URZ ;  /* 0x800000040a098290 */ /* 0x000fe4000fffe0ff */
[----:B------:R-:W-:Y:S02]  /*49d0*/  UIADD3 UR4, UPT, UPT, -UR5, URZ, URZ ;  /* 0x000000ff05047290 */ /* 0x000fe4000fffe1ff */
[----:B------:R-:W-:Y:S02]  /*49e0*/  UIADD3 UR7, UPT, UPT, -UR6, URZ, URZ ;  /* 0x000000ff06077290 */ /* 0x000fe4000fffe1ff */
[----:B------:R-:W-:Y:S02]  /*49f0*/  @!UP0 UIMAD UR6, UR9, UR42, UR5 ;  /* 0x0000002a090682a4 */ /* 0x000fe4000f8e0205 */
[----:B------:R-:W-:Y:S02]  /*4a00*/  UIMAD UR14, UR15, UR4, UR14 ;  /* 0x000000040f0e72a4 */ /* 0x000fe4000f8e020e */
[----:B------:R-:W-:Y:S01]  /*4a10*/  UIMAD UR13, UR46, UR7, UR13 ;  /* 0x000000072e0d72a4 */ /* 0x000fe2000f8e020d */
[----:B------:R-:W-:Y:S02]  /*4a20*/  @!UP0 UMOV UR5, UR8 ;  /* 0x0000000800058c82 */ /* 0x000fe40008000000 */
[----:B------:R-:W-:Y:S02]  /*4a30*/  UIMAD UR14, UR5, UR15, UR14 ;  /* 0x0000000f050e72a4 */ /* 0x000fe4000f8e020e */
[----:B------:R-:W-:Y:S11]  /*4a40*/  UIMAD UR13, UR6, UR46, UR13 ;  /* 0x0000002e060d72a4 */ /* 0x000ff6000f8e020d */
[----:B------:R-:W-:Y:S01]  /*4a50*/  @!UPT UIADD3 URZ, UPT, UPT, URZ, URZ, URZ ;  /* 0x000000fffffff290 */ /* 0x000fe2000fffe0ff */
.L_x_85:
[----:B------:R-:W3:Y:S01]  /*4a60*/  @!UP2 LDCU.128 UR8, c[0x0][0xb10] ;  /* 0x00016200ff08a7ac */ /* 0x000ee20008000c00 */
[C---:B------:R-:W-:Y:S02]  /*4a70*/  ISETP.NE.U32.AND P1, PT, R4.reuse, RZ, PT ;  /* 0x000000ff0400720c */ /* 0x040fe40003f25070 */
[----:B------:R-:W-:Y:S02]  /*4a80*/  ISETP.NE.U32.AND P0, PT, R4, RZ, PT ;  /* 0x000000ff0400720c */ /* 0x000fe40003f05070 */
[C---:B------:R-:W-:Y:S02]  /*4a90*/  ISETP.NE.AND.EX P1, PT, R5.reuse, RZ, PT, P1 ;  /* 0x000000ff0500720c */ /* 0x040fe40003f25310 */
[----:B------:R-:W-:Y:S01]  /*4aa0*/  ISETP.NE.AND.EX P0, PT, R5, RZ, PT, P0 ;  /* 0x000000ff0500720c */ /* 0x000fe20003f05300 */
[----:B------:R-:W4:Y:S01]  /*4ab0*/  @!UP2 LDCU UR5, c[0x0][0xb0c] ;  /* 0x00016180ff05a7ac */ /* 0x000f220008000800 */
[----:B------:R-:W-:Y:S01]  /*4ac0*/  SHF.L.U32 R9, R15, 0x1f, RZ ;  /* 0x0000001f0f097819 */ /* 0x000fe200000006ff */
[----:B------:R-:W-:Y:S02]  /*4ad0*/  USHF.L.U32 UR35, UR16, 0x7, URZ ;  /* 0x0000000710237899 */ /* 0x000fe400080006ff */
[----:B------:R-:W-:Y:S02]  /*4ae0*/  USHF.L.U32 UR34, UR20, 0x8, URZ ;  /* 0x0000000814227899 */ /* 0x000fe400080006ff */
[----:B---3--:R-:W-:Y:S07]  /*4af0*/  UIMAD.WIDE.U32 UR6, UR14, UR8, URZ ;  /* 0x000000080e0672a5 */ /* 0x008fee000f8e00ff */
[----:B------:R-:W-:Y:S01]  /*4b00*/  @!UP2 UMOV UR4, UR7 ;  /* 0x000000070004ac82 */ /* 0x000fe20008000000 */
[----:B----4-:R-:W-:Y:S02]  /*4b10*/  @!UP2 UISETP.NE.AND UP0, UPT, UR5, 0x1, UPT ;  /* 0x000000010500a88c */ /* 0x010fe4000bf05270 */
[----:B------:R-:W-:Y:S02]  /*4b20*/  @!UP2 USHF.R.U32.HI UR4, URZ, UR9, UR4 ;  /* 0x00000009ff04a299 */ /* 0x000fe40008011604 */
[----:B------:R-:W-:Y:S02]  /*4b30*/  UIMAD.WIDE.U32 UR6, UR13, UR11, URZ ;  /* 0x0000000b0d0672a5 */ /* 0x000fe4000f8e00ff */
[----:B------:R-:W-:Y:S02]  /*4b40*/  @!UP2 USEL UR8, UR14, UR4, !UP0 ;  /* 0x000000040e08a287 */ /* 0x000fe4000c000000 */
[----:B------:R-:W-:Y:S03]  /*4b50*/  @!UP2 UISETP.NE.AND UP0, UPT, UR10, 0x1, UPT ;  /* 0x000000010a00a88c */ /* 0x000fe6000bf05270 */
[----:B------:R-:W-:Y:S02]  /*4b60*/  @!UP2 UMOV UR6, UR7 ;  /* 0x000000070006ac82 */ /* 0x000fe40008000000 */
[----:B------:R-:W3:Y:S02]  /*4b70*/  @!UP2 LDCU UR4, c[0x0][0xb20] ;  /* 0x00016400ff04a7ac */ /* 0x000ee40008000800 */
[----:B---3--:R-:W-:Y:S04]  /*4b80*/  @!UP2 USHF.R.U32.HI UR6, URZ, UR4, UR6 ;  /* 0x00000004ff06a299 */ /* 0x008fe80008011606 */
[----:B------:R-:W-:Y:S04]  /*4b90*/  @!UP2 USEL UR6, UR13, UR6, !UP0 ;  /* 0x000000060d06a287 */ /* 0x000fe8000c000000 */
[----:B------:R-:W-:Y:S02]  /*4ba0*/  @!UP2 UIADD3 UR4, UPT, UPT, -UR8, UR6, URZ ;  /* 0x000000060804a290 */ /* 0x000fe4000fffe1ff */
[----:B------:R-:W-:Y:S02]  /*4bb0*/  @!UP2 UIADD3 UR6, UPT, UPT, UR8, -UR6, URZ ;  /* 0x800000060806a290 */ /* 0x000fe4000fffe0ff */
[----:B------:R-:W-:Y:S02]  /*4bc0*/  @!UP2 UIMAD UR14, UR4, UR5, UR14 ;  /* 0x00000005040ea2a4 */ /* 0x000fe4000f8e020e */
[----:B------:R-:W-:Y:S01]  /*4bd0*/  @!UP2 UIMAD UR13, UR6, UR10, UR13 ;  /* 0x0000000a060da2a4 */ /* 0x000fe2000f8e020d */
[----:B------:R-:W-:Y:S11]  /*4be0*/  BRA.U UP3, `(.L_x_86) ;  /* 0x0000000103107547 */ /* 0x000ff6000b800000 */
[----:B--2---:R-:W-:Y:S04]  /*4bf0*/  MOV R0, UR48 ;  /* 0x0000003000007c02 */ /* 0x004fe80008000f00 */
[----:B------:R-:W-:Y:S04]  /*4c00*/  SHF.L.U32 R11, R0, 0x1f, RZ ;  /* 0x0000001f000b7819 */ /* 0x000fe800000006ff */
[----:B------:R-:W2:Y:S02]  /*4c10*/  SYNCS.PHASECHK.TRANS64.TRYWAIT P2, [UR21+0x128], R11 ;  /* 0x0001280bff0075a7 */ /* 0x000ea40008041115 */
[----:B--2---:R-:W-:Y:S05]  /*4c20*/  @!P2 BRA `(.L_x_87) ;  /* 0x0000007800e0a947 */ /* 0x004fea0003800000 */
.L_x_86:
[----:B------:R-:W-:Y:S05]  /*4c30*/  @!P1 BRA `(.L_x_88) ;  /* 0x0000000000309947 */ /* 0x000fea0003800000 */
[----:B------:R-:W-:Y:S01]  /*4c40*/  ISETP.NE.U32.AND P1, PT, R2, RZ, PT ;  /* 0x000000ff0200720c */ /* 0x000fe20003f25070 */
[----:B------:R-:W3:Y:S01]  /*4c50*/  LDCU.64 UR4, c[0x0][0x358] ;  /* 0x00006b00ff0477ac */ /* 0x000ee20008000a00 */
[----:B------:R-:W-:Y:S02]  /*4c60*/  IMAD.MOV.U32 R158, RZ, RZ, 0x1 ;  /* 0x00000001ff9e7424 */ /* 0x000fe400078e00ff */
[----:B------:R-:W-:Y:S11]  /*4c70*/  ISETP.NE.AND.EX P1, PT, R3, RZ, PT, P1 ;  /* 0x000000ff0300720c */ /* 0x000ff60003f25310 */
[----:B------:R-:W-:Y:S02]  /*4c80*/  @!UPT UIADD3 URZ, UPT, UPT, URZ, URZ, URZ ;  /* 0x000000fffffff290 */ /* 0x000fe4000fffe0ff */
[----:B--2---:R-:W2:Y:S01]  /*4c90*/  @P1 LDC.64 R10, c[0x0][0x888] ;  /* 0x00022200ff0a1b82 */ /* 0x004ea20000000a00 */
[----:B------:R-:W-:Y:S04]  /*4ca0*/  @P1 IMAD R0, R4, UR36, RZ ;  /* 0x0000002404001c24 */ /* 0x000fe8000f8e02ff */
[----:B--2---:R-:W-:Y:S04]  /*4cb0*/  @P1 IMAD.WIDE R10, R0, 0x4, R10 ;  /* 0x00000004000a1825 */ /* 0x004fe800078e020a */
[----:B------:R-:W-:Y:S01]  /*4cc0*/  HFMA2 R0, -RZ, RZ, 0, 5.9604644775390625e-08 ;  /* 0x00000001ff007431 */ /* 0x000fe200000001ff */
[----:B---3-5:R3:W5:Y:S04]  /*4cd0*/  @P1 LDG.E R73, desc[UR4][R10.64] ;  /* 0x000000040a491981 */ /* 0x028768000c1e1900 */
[----:B------:R-:W-:Y:S01]  /*4ce0*/  @!P1 PRMT R158, R0, 0x7610, R158 ;  /* 0x00007610009e9816 */ /* 0x000fe2000000009e */
[----:B---3--:R-:W4:Y:S06]  /*4cf0*/  @!P1 LDC R73, c[0x0][0x880] ;  /* 0x00022000ff499b82 */ /* 0x008f2c0000000800 */
.L_x_88:
[----:B----45:R-:W-:Y:S01]  /*4d00*/  @!P0 FSETP.EQ.AND P1, PT, R73, RZ, PT ;  /* 0x000000ff4900820b */ /* 0x030fe20003f22000 */
[----:B------:R-:W-:Y:S01]  /*4d10*/  @!UPT UIADD3 URZ, UPT, UPT, URZ, URZ, URZ ;  /* 0x000000fffffff290 */ /* 0x000fe2000fffe0ff */
[----:B------:R-:W-:Y:S11]  /*4d20*/  @!P0 BRA `(.L_x_89) ;  /* 0x0000000000188947 */ /* 0x000ff60003800000 */
[----:B------:R-:W-:Y:S02]  /*4d30*/  LOP3.LUT P0, RZ, R158, 0xff, RZ, 0xc0, !PT ;  /* 0x000000ff9eff7812 */ /* 0x000fe4000780c0ff */
[----:B------:R-:W-:Y:S04]  /*4d40*/  ISETP.NE.U32.AND P1, PT, R2, RZ, PT ;  /* 0x000000ff0200720c */ /* 0x000fe80003f25070 */
[----:B------:R-:W-:Y:S04]  /*4d50*/  ISETP.NE.AND.EX P1, PT, R3, RZ, PT, P1 ;  /* 0x000000ff0300720c */ /* 0x000fe80003f25310 */
[----:B------:R-:W-:Y:S03]  /*4d60*/  PLOP3.LUT P1, PT, P1, PT, PT, 0x8, 0x80 ;  /* 0x000000000080781c */ /* 0x000fe60000f2e170 */
[----:B------:R-:W-:Y:S11]  /*4d70*/  @P0 FSETP.EQ.AND P1, PT, R73, RZ, PT ;  /* 0x000000ff4900020b */ /* 0x000ff60003f22000 */
[----:B------:R-:W-:Y:S02]  /*4d80*/  @!UPT UIADD3 URZ, UPT, UPT, URZ, URZ, URZ ;  /* 0x000000fffffff290 */ /* 0x000fe4000fffe0ff */
.L_x_89:
[----:B------:R-:W3:Y:S01]  /*4d90*/  SYNCS.PHASECHK.TRANS64.TRYWAIT P2, [UR21+0x100], R9 ;  /* 0x00010009ff0075a7 */ /* 0x000ee20008041115 */
[----:B------:R-:W-:Y:S04]  /*4da0*/  ELECT P0, URZ, PT ;  /* 0x0000000000ff782f */ /* 0x000fe80003800000 */
[----:B------:R-:W-:Y:S11]  /*4db0*/  PLOP3.LUT P1, PT, P1, P0, PT, 0xf2, 0x2f ;  /* 0x00000000002f781c */ /* 0x000ff60000f21e72 */
[----:B------:R-:W-:Y:S02]  /*4dc0*/  @!UPT UIADD3 URZ, UPT, UPT, URZ, URZ, URZ ;  /* 0x000000fffffff290 */ /* 0x000fe4000fffe0ff */
[----:B------:R-:W-:Y:S05]  /*4dd0*/  @!P1 IADD3 R8, P0, PT, R16, 0x580, RZ ;  /* 0x0000058010089810 */ /* 0x000fea0007f1e0ff */
[----:B------:R-:W-:Y:S01]  /*4de0*/  @!P1 IMAD.X R6, RZ, RZ, R17, P0 ;  /* 0x000000ffff069224 */ /* 0x000fe200000e0611 */
[----:B---3--:R-:W-:Y:S07]  /*4df0*/  @!P2 BRA `(.L_x_90) ;  /* 0x000000780084a947 */ /* 0x008fee0003800000 */
.L_x_190:
[----:B------:R-:W-:Y:S01]  /*4e00*/  @!P1 R2UR UR5, R8 ;  /* 0x00000000080592ca */ /* 0x000fe200000e0000 */
[----:B------:R-:W-:Y:S01]  /*4e10*/  VOTEU.ALL UP0, P1 ;  /* 0x0000000000ff7886 */ /* 0x000fe20000800000 */
[----:B------:R-:W-:Y:S01]  /*4e20*/  @!P1 R2UR UR4, R6 ;  /* 0x00000000060492ca */ /* 0x000fe200000e0000 */
[----:B--2---:R-:W-:Y:S01]  /*4e30*/  @!P1 IMAD.MOV.U32 R0, RZ, RZ, 0x2000 ;  /* 0x00002000ff009424 */ /* 0x004fe200078e00ff */
[----:B------:R-:W-:Y:S01]  /*4e40*/  UMOV UR6, 0x0 ;  /* 0x0000000000067882 */ /* 0x000fe20000000000 */
[----:B------:R-:W-:Y:S01]  /*4e50*/  UMOV UR7, 0x10000000 ;  /* 0x1000000000077882 */ /* 0x000fe20000000000 */
[----:B------:R-:W-:Y:S01]  /*4e60*/  @!UP0 UIADD3 UR32, UPT, UPT, UR21, 0x200, URZ ;  /* 0x0000020015208890 */ /* 0x000fe2000fffe0ff */
[----:B------:R-:W-:Y:S01]  /*4e70*/  @!P1 IADD3 R8, P0, PT, R16, 0x580, RZ ;  /* 0x0000058010089810 */ /* 0x000fe20007f1e0ff */
[----:B------:R-:W-:Y:S04]  /*4e80*/  VOTEU.ALL UP0, P1 ;  /* 0x0000000000ff7886 */ /* 0x000fe80000800000 */
[----:B------:R-:W-:Y:S02]  /*4e90*/  @!P1 IMAD.X R6, RZ, RZ, R17, P0 ;  /* 0x000000ffff069224 */ /* 0x000fe400000e0611 */
[----:B------:R-:W-:Y:S02]  /*4ea0*/  IMAD.U32 R10, RZ, RZ, UR5 ;  /* 0x00000005ff0a7e24 */ /* 0x000fe4000f8e00ff */
[----:B------:R-:W-:Y:S03]  /*4eb0*/  IMAD.U32 R11, RZ, RZ, UR4 ;  /* 0x00000004ff0b7e24 */ /* 0x000fe6000f8e00ff */
[----:B------:R-:W-:Y:S02]  /*4ec0*/  @!P1 R2UR UR4, R10 ;  /* 0x000000000a0492ca */ /* 0x000fe400000e0000 */
[----:B------:R-:W-:Y:S11]  /*4ed0*/  @!P1 R2UR UR5, R11 ;  /* 0x000000000b0592ca */ /* 0x000ff600000e0000 */
[----:B------:R-:W-:Y:S02]  /*4ee0*/  @!UPT UIADD3 URZ, UPT, UPT, URZ, URZ, URZ ;  /* 0x000000fffffff290 */ /* 0x000fe4000fffe0ff */
[----:B------:R2:W-:Y:S01]  /*4ef0*/  @!UP0 UTMALDG.3D [UR32], [UR4], desc[UR6] ;  /* 0x00000620040085b4 */ /* 0x0005e20008011000 */
[----:B------:R2:W-:Y:S01]  /*4f00*/  @!P1 SYNCS.ARRIVE.TRANS64.RED.A0TR RZ, [UR21+0xe0], R0 ;  /* 0x0000e000ffff99a7 */ /* 0x0005e20008300415 */
[----:B------:R-:W-:Y:S01]  /*4f10*/  SYNCS.ARRIVE.TRANS64.RED.A1T0 RZ, [UR40], RZ ;  /* 0x000000ffffff79a7 */ /* 0x000fe20008100428 */
[----:B------:R-:W3:Y:S02]  /*4f20*/  SYNCS.PHASECHK.TRANS64.TRYWAIT P2, [UR21+0x108], R9 ;  /* 0x00010809ff0075a7 */ /* 0x000ee40008041115 */
[----:B--23--:R-:W-:Y:S05]  /*4f30*/  @!P2 BRA `(.L_x_91) ;  /* 0x00000078004ca947 */ /* 0x00cfea0003800000 */
.L_x_192:
        /* <DEDUP_REMOVED lines=8> */
[----:B------:R-:W-:Y:S01]  /*4fc0*/  @!UP0 UIADD3 UR24, UPT, UPT, UR21, 0x2200, URZ ;  /* 0x0000220015188890 */ /* 0x000fe2000fffe0ff */
[----:B------:R-:W-:Y:S01]  /*4fd0*/  VOTEU.ALL UP0, P1 ;  /* 0x0000000000ff7886 */ /* 0x000fe20000800000 */
[----:B------:R-:W-:Y:S01]  /*4fe0*/  UMOV UR27, UR35 ;  /* 0x00000023001b7c82 */ /* 0x000fe20008000000 */
[----:B------:R-:W-:Y:S02]  /*4ff0*/  UMOV UR28, UR36 ;  /* 0x00000024001c7c82 */ /* 0x000fe40008000000 */
[----:B------:R-:W-:Y:S02]  /*5000*/  IMAD.U32 R10, RZ, RZ, UR5 ;  /* 0x00000005ff0a7e24 */ /* 0x000fe4000f8e00ff */
[----:B------:R-:W-:Y:S02]  /*5010*/  IMAD.U32 R11, RZ, RZ, UR4 ;  /* 0x00000004ff0b7e24 */ /* 0x000fe4000f8e00ff */
[----:B------:R-:W-:Y:S01]  /*5020*/  @!P1 IMAD.X R6, RZ, RZ, R17, P0 ;  /* 0x000000ffff069224 */ /* 0x000fe200000e0611 */
        /* <DEDUP_REMOVED lines=8> */
.L_x_194:
[----:B------:R-:W-:Y:S01]  /*50b0*/  @!P1 R2UR UR5, R8 ;  /* 0x00000000080592ca */ /* 0x000fe200000e0000 */
[----:B------:R-:W-:Y:S01]  /*50c0*/  VOTEU.ALL UP0, P1 ;  /* 0x0000000000ff7886 */ /* 0x000fe20000800000 */
[----:B------:R-:W-:Y:S01]  /*50d0*/  @!P1 R2UR UR4, R6 ;  /* 0x00000000060492ca */ /* 0x000fe200000e0000 */
[----:B--2---:R-:W-:Y:S01]  /*50e0*/  @!P1 IMAD.MOV.U32 R0, RZ, RZ, 0x2000 ;  /* 0x00002000ff009424 */ /* 0x004fe200078e00ff */
[----:B------:R-:W-:Y:S01]  /*50f0*/  UMOV UR6, 0x0 ;  /* 0x0000000000067882 */ /* 0x000fe20000000000 */
[----:B------:R-:W-:Y:S01]  /*5100*/  UMOV UR7, 0x10000000 ;  /* 0x1000000000077882 */ /* 0x000fe20000000000 */
[----:B------:R-:W-:Y:S01]  /*5110*/  @!UP0 UIADD3 UR18, UPT, UPT, UR34, 0x80, URZ ;  /* 0x0000008022128890 */ /* 0x000fe2000fffe0ff */
[----:B------:R-:W-:Y:S01]  /*5120*/  VIADD R14, R14, 0x1 ;  /* 0x000000010e0e7836 */ /* 0x000fe20000000000 */
[----:B------:R-:W-:Y:S01]  /*5130*/  @!UP0 UIADD3 UR16, UPT, UPT, UR21, 0x4200, URZ ;  /* 0x0000420015108890 */ /* 0x000fe2000fffe0ff */
[----:B------:R-:W-:Y:S01]  /*5140*/  VOTEU.ALL UP0, P1 ;  /* 0x0000000000ff7886 */ /* 0x000fe20000800000 */
[----:B------:R-:W-:Y:S01]  /*5150*/  UMOV UR19, UR35 ;  /* 0x0000002300137c82 */ /* 0x000fe20008000000 */
[----:B------:R-:W-:Y:S02]  /*5160*/  UMOV UR20, UR36 ;  /* 0x0000002400147c82 */ /* 0x000fe40008000000 */
        /* <DEDUP_REMOVED lines=10> */
.L_x_196:
[----:B------:R-:W-:Y:S01]  /*5210*/  @!P1 IADD3 R6, P0, PT, R16, 0x580, RZ ;  /* 0x0000058010069810 */ /* 0x000fe20007f1e0ff */
[----:B------:R-:W-:Y:S01]  /*5220*/  VOTEU.ALL UP0, P1 ;  /* 0x0000000000ff7886 */ /* 0x000fe20000800000 */
[----:B------:R-:W-:Y:S01]  /*5230*/  UMOV UR6, 0x0 ;  /* 0x0000000000067882 */ /* 0x000fe20000000000 */
[----:B------:R-:W-:Y:S01]  /*5240*/  UMOV UR7, 0x10000000 ;  /* 0x1000000000077882 */ /* 0x000fe20000000000 */
[----:B------:R-:W-:Y:S01]  /*5250*/  @!P1 R2UR UR5, R6 ;  /* 0x00000000060592ca */ /* 0x000fe200000e0000 */
[----:B--2---:R-:W-:Y:S01]  /*5260*/  @!P1 IMAD.X R0, RZ, RZ, R17, P0 ;  /* 0x000000ffff009224 */ /* 0x004fe200000e0611 */
[----:B------:R-:W-:Y:S01]  /*5270*/  @!UP0 UIADD3 UR10, UPT, UPT, UR34, 0xc0, URZ ;  /* 0x000000c0220a8890 */ /* 0x000fe2000fffe0ff */
[----:B------:R-:W-:Y:S01]  /*5280*/  R2UR UR16, R160 ;  /* 0x00000000a01072ca */ /* 0x000fe200000e0000 */
[----:B------:R-:W-:Y:S01]  /*5290*/  @!UP0 UIADD3 UR8, UPT, UPT, UR21, 0x6200, URZ ;  /* 0x0000620015088890 */ /* 0x000fe2000fffe0ff */
[----:B------:R-:W-:Y:S01]  /*52a0*/  ISETP.NE.AND P0, PT, R14, 0x2, PT ;  /* 0x000000020e00780c */ /* 0x000fe20003f05270 */
[----:B------:R-:W-:Y:S01]  /*52b0*/  @!UP0 UIADD3 UR9, UPT, UPT, UR21, 0xf8, URZ ;  /* 0x000000f815098890 */ /* 0x000fe2000fffe0ff */
[----:B------:R-:W-:Y:S01]  /*52c0*/  @!P1 R2UR UR4, R0 ;  /* 0x00000000000492ca */ /* 0x000fe200000e0000 */
[----:B------:R-:W-:Y:S01]  /*52d0*/  VOTEU.ALL UP0, P1 ;  /* 0x0000000000ff7886 */ /* 0x000fe20000800000 */
[----:B------:R-:W-:Y:S01]  /*52e0*/  UMOV UR11, UR35 ;  /* 0x00000023000b7c82 */ /* 0x000fe20008000000 */
[----:B------:R-:W-:Y:S01]  /*52f0*/  UMOV UR12, UR36 ;  /* 0x00000024000c7c82 */ /* 0x000fe20008000000 */
[----:B------:R-:W-:Y:S01]  /*5300*/  SEL R0, RZ, 0x1, P0 ;  /* 0x00000001ff007807 */ /* 0x000fe20000000000 */
[----:B------:R-:W-:Y:S01]  /*5310*/  UIADD3 UR20, UPT, UPT, UR13, UR59, URZ ;  /* 0x0000003b0d147290 */ /* 0x000fe2000fffe0ff */
[----:B------:R-:W-:Y:S01]  /*5320*/  IMAD.U32 R8, RZ, RZ, UR5 ;  /* 0x00000005ff087e24 */ /* 0x000fe2000f8e00ff */
[----:B------:R-:W-:Y:S01]  /*5330*/  LOP3.LUT R15, R15, 0x1, RZ, 0x3c, !PT ;  /* 0x000000010f0f7812 */ /* 0x000fe200078e3cff */
[----:B------:R-:W-:Y:S01]  /*5340*/  UPLOP3.LUT UP3, UPT, UPT, UPT, UPT, 0x80, 0x8 ;  /* 0x000000000008789c */ /* 0x000fe20003f6f070 */
[----:B------:R-:W-:Y:S01]  /*5350*/  LOP3.LUT R13, R13, R0, RZ, 0x3c, !PT ;  /* 0x000000000d0d7212 */ /* 0x000fe200078e3cff */
[----:B------:R-:W-:Y:S01]  /*5360*/  UIADD3 UR16, UPT, UPT, UR14, UR16, URZ ;  /* 0x000000100e107290 */ /* 0x000fe2000fffe0ff */
[----:B------:R-:W-:Y:S01]  /*5370*/  SEL R14, R14, RZ, P0 ;  /* 0x000000ff0e0e7207 */ /* 0x000fe20000000000 */
[----:B------:R-:W-:Y:S01]  /*5380*/  UMOV UR36, UR29 ;  /* 0x0000001d00247c82 */ /* 0x000fe20008000000 */
[----:B------:R-:W-:Y:S01]  /*5390*/  IMAD.U32 R9, RZ, RZ, UR4 ;  /* 0x00000004ff097e24 */ /* 0x000fe2000f8e00ff */
[----:B------:R-:W-:Y:S04]  /*53a0*/  @!P1 R2UR UR4, R8 ;  /* 0x00000000080492ca */ /* 0x000fe800000e0000 */
[----:B------:R-:W-:Y:S11]  /*53b0*/  @!P1 R2UR UR5, R9 ;  /* 0x00000000090592ca */ /* 0x000ff600000e0000 */
[----:B------:R-:W-:Y:S02]  /*53c0*/  @!UPT UIADD3 URZ, UPT, UPT, URZ, URZ, URZ ;  /* 0x000000fffffff290 */ /* 0x000fe4000fffe0ff */
[----:B------:R2:W-:Y:S01]  /*53d0*/  @!UP0 UTMALDG.3D [UR8], [UR4], desc[UR6] ;  /* 0x00000608040085b4 */ /* 0x0005e20008011000 */
[----:B------:R2:W-:Y:S01]  /*53e0*/  @!P1 SYNCS.ARRIVE.TRANS64.RED.A0TR RZ, [UR21+0xf8], R7 ;  /* 0x0000f807ffff99a7 */ /* 0x0005e20008300415 */
[----:B------:R-:W-:Y:S01]  /*53f0*/  SYNCS.ARRIVE.TRANS64.RED.A1T0 RZ, [UR37], RZ ;  /* 0x000000ffffff79a7 */ /* 0x000fe20008100425 */
[----:B------:R-:W-:Y:S05]  /*5400*/  BRA.U UP1, `(.L_x_94) ;  /* 0xfffffff101747547 */ /* 0x000fea000b83ffff */
[----:B------:R-:W-:-:S04]  /*5410*/  SHF.L.U32 R3, R15, 0x1f, RZ ;  /* 0x0000001f0f037819 */ /* 0x000fc800000006ff */
[----:B------:R-:W3:Y:S02]  /*5420*/  SYNCS.PHASECHK.TRANS64.TRYWAIT P0, [UR21+0x100], R3 ;  /* 0x00010003ff0075a7 */ /* 0x000ee40008001115 */
[----:B---3--:R-:W-:Y:S05]  /*5430*/  @!P0 BRA `(.L_x_95) ;  /* 0x0000007400548947 */ /* 0x008fea0003800000 */
.L_x_198:
[----:B------:R-:W4:Y:S02]  /*5440*/  SYNCS.PHASECHK.TRANS64.TRYWAIT P0, [UR21+0x108], R3 ;  /* 0x00010803ff0075a7 */ /* 0x000f240008001115 */
[----:B----4-:R-:W-:Y:S05]  /*5450*/  @!P0 BRA `(.L_x_96) ;  /* 0x0000007400648947 */ /* 0x010fea0003800000 */
.L_x_200:
[----:B------:R-:W4:Y:S02]  /*5460*/  SYNCS.PHASECHK.TRANS64.TRYWAIT P0, [UR21+0x110], R3 ;  /* 0x00011003ff0075a7 */ /* 0x000f240008001115 */
[----:B----4-:R-:W-:Y:S05]  /*5470*/  @!P0 BRA `(.L_x_97) ;  /* 0x0000007400748947 */ /* 0x010fea0003800000 */
.L_x_202:
[----:B---3--:R-:W-:-:S07]  /*5480*/  MOV R0, UR21 ;  /* 0x0000001500007c02 */ /* 0x008fce0008000f00 */
.L_x_98:
[----:B---3--:R-:W-:-:S04]  /*5490*/  SHF.L.U32 R3, R15, 0x1f, RZ ;  /* 0x0000001f0f037819 */ /* 0x008fc800000006ff */
[----:B------:R3:W4:Y:S03]  /*54a0*/  SYNCS.PHASECHK.TRANS64.TRYWAIT P0, [R0+URZ+0x118], R3 ;  /* 0x00011803000075a7 */ /* 0x00072600080011ff */
[----:B----4-:R-:W-:Y:S05]  /*54b0*/  @!P0 NANOSLEEP.SYNCS 0x989680 ;  /* 0x009896800000895d */ /* 0x010fea0003900000 */
[----:B------:R-:W4:Y:S02]  /*54c0*/  @!P0 SYNCS.PHASECHK.TRANS64 P0, [R0+URZ+0x118], R3 ;  /* 0x00011803000085a7 */ /* 0x000f2400080010ff */
[----:B-12-4-:R-:W-:Y:S05]  /*54d0*/  @P0 EXIT ;  /* 0x000000000000094d */ /* 0x016fea0003800000 */
[----:B------:R-:W-:Y:S05]  /*54e0*/  BRA `(.L_x_98) ;  /* 0xfffffffc00e87947 */ /* 0x000fea000383ffff */
.L_x_83:
[----:B------:R-:W-:-:S06]  /*54f0*/  UISETP.GE.AND UP0, UPT, UR17, 0x4, UPT ;  /* 0x000000041100788c */ /* 0x000fcc000bf06270 */
[----:B------:R-:W-:-:S13]  /*5500*/  PLOP3.LUT P0, PT, PT, PT, UP0, 0x80, 0x8 ;  /* 0x000000000008781c */ /* 0x000fda0003f0f008 */
[----:B------:R-:W-:Y:S05]  /*5510*/  @!P0 EXIT ;  /* 0x000000000000894d */ /* 0x000fea0003800000 */
[----:B------:R-:W1:Y:S08]  /*5520*/  S2UR UR4, SR_CgaCtaId ;  /* 0x00000000000479c3 */ /* 0x000e700000008800 */
[----:B------:R-:W-:Y:S01]  /*5530*/  BAR.SYNC.DEFER_BLOCKING 0x6, 0xa0 ;  /* 0x0182800000007b1d */ /* 0x000fe20000010000 */
[C---:B------:R-:W-:Y:S01]  /*5540*/  IMAD.SHL.U32 R4, R170.reuse, 0x40, RZ ;  /* 0x00000040aa047824 */ /* 0x040fe200078e00ff */
[C---:B------:R-:W-:Y:S01]  /*5550*/  LOP3.LUT R174, R170.reuse, 0x60, RZ, 0xc0, !PT ;  /* 0x00000060aaae7812 */ /* 0x040fe200078ec0ff */
[C---:B------:R-:W-:Y:S01]  /*5560*/  IMAD.SHL.U32 R137, R170.reuse, 0x8, RZ ;  /* 0x00000008aa897824 */ /* 0x040fe200078e00ff */
[C---:B------:R-:W-:Y:S01]  /*5570*/  LOP3.LUT R172, R170.reuse, 0x2, RZ, 0xc0, !PT ;  /* 0x00000002aaac7812 */ /* 0x040fe200078ec0ff */
[----:B------:R-:W-:Y:S01]  /*5580*/  IMAD.U32 R69, R170, 0x10000, RZ ;  /* 0x00010000aa457824 */ /* 0x000fe200078e00ff */
[----:B------:R-:W-:-:S02]  /*5590*/  UMOV UR44, 0x400 ;  /* 0x00000400002c7882 */ /* 0x000fc40000000000 */
[----:B------:R-:W2:Y:S01]  /*55a0*/  LDC.64 R156, c[0x0][0x8b0] ;  /* 0x00022c00ff9c7b82 */ /* 0x000ea20000000a00 */
[----:B------:R-:W-:Y:S01]  /*55b0*/  LOP3.LUT R6, R4, 0x180, RZ, 0xc0, !PT ;  /* 0x0000018004067812 */ /* 0x000fe200078ec0ff */
[----:B------:R-:W-:Y:S01]  /*55c0*/  HFMA2 R162, -RZ, RZ, 0, 0 ;  /* 0x00000000ffa27431 */ /* 0x000fe200000001ff */
[----:B------:R-:W-:Y:S01]  /*55d0*/  LOP3.LUT R170, R170, 0x4, RZ, 0xc0, !PT ;  /* 0x00000004aaaa7812 */ /* 0x000fe200078ec0ff */
[----:B------:R-:W-:Y:S01]  /*55e0*/  IMAD.MOV.U32 R68, RZ, RZ, RZ ;  /* 0x000000ffff447224 */ /* 0x000fe200078e00ff */
[----:B------:R-:W-:Y:S01]  /*55f0*/  LOP3.LUT R137, R6, 0x30, R137, 0xf8, !PT ;  /* 0x0000003006897812 */ /* 0x000fe200078ef889 */
[----:B------:R-:W-:Y:S01]  /*5600*/  IMAD.MOV.U32 R168, RZ, RZ, RZ ;  /* 0x000000ffffa87224 */ /* 0x000fe200078e00ff */
[----:B------:R-:W-:Y:S01]  /*5610*/  LOP3.LUT R69, R69, 0x600000, RZ, 0xc0, !PT ;  /* 0x0060000045457812 */ /* 0x000fe200078ec0ff */
[----:B------:R-:W3:Y:S01]  /*5620*/  LDC.64 R138, c[0x0][0x8a8] ;  /* 0x00022a00ff8a7b82 */ /* 0x000ee20000000a00 */
[----:B------:R-:W-:Y:S02]  /*5630*/  LOP3.LUT R137, R137, 0x1e40, R4, 0xf8, !PT ;  /* 0x00001e4089897812 */ /* 0x000fe400078ef804 */
[----:B------:R-:W-:Y:S01]  /*5640*/  CS2R R166, SRZ ;  /* 0x0000000000a67805 */ /* 0x000fe2000001ff00 */
[----:B------:R-:W-:Y:S01]  /*5650*/  IMAD.MOV.U32 R165, RZ, RZ, RZ ;  /* 0x000000ffffa57224 */ /* 0x000fe200078e00ff */
[----:B------:R-:W-:Y:S01]  /*5660*/  IADD3 R169, PT, PT, -R170, 0x2, RZ ;  /* 0x00000002aaa97810 */ /* 0x000fe20007ffe1ff */
[----:B------:R-:W-:Y:S01]  /*5670*/  IMAD.MOV R163, RZ, RZ, -R170 ;  /* 0x000000ffffa37224 */ /* 0x000fe200078e0aaa */
[----:B------:R-:W-:Y:S01]  /*5680*/  IADD3 R164, PT, PT, -R172, RZ, RZ ;  /* 0x000000ffaca47210 */ /* 0x000fe20007ffe1ff */
[----:B------:R-:W4:Y:S01]  /*5690*/  LDCU UR57, c[0x0][0x370] ;  /* 0x00006e00ff3977ac */ /* 0x000f220008000800 */
[----:B-1----:R-:W-:Y:S01]  /*56a0*/  ULEA UR44, UR4, UR44, 0x18 ;  /* 0x0000002c042c7291 */ /* 0x002fe2000f8ec0ff */
[----:B------:R-:W1:Y:S03]  /*56b0*/  LDCU.64 UR62, c[0x0][0x348] ;  /* 0x00006900ff3e77ac */ /* 0x000e660008000a00 */
[----:B------:R-:W-:-:S02]  /*56c0*/  UIADD3 UR4, UPT, UPT, UR44, 0x8200, URZ ;  /* 0x000082002c047890 */ /* 0x000fc4000fffe0ff */
[----:B------:R-:W-:Y:S01]  /*56d0*/  VIADD R171, R137, UR44 ;  /* 0x0000002c89ab7c36 */ /* 0x000fe20008000000 */
[----:B------:R-:W-:Y:S02]  /*56e0*/  UIADD3 UR5, UPT, UPT, UR44, 0x200, URZ ;  /* 0x000002002c057890 */ /* 0x000fe4000fffe0ff */
[----:B------:R-:W4:Y:S01]  /*56f0*/  LDS R0, [UR44+0x1c0] ;  /* 0x0001c02cff007984 */ /* 0x000f220008000800 */
[----:B------:R-:W1:Y:S01]  /*5700*/  LDCU UR43, c[0x0][0xb0c] ;  /* 0x00016180ff2b77ac */ /* 0x000e620008000800 */
[----:B------:R-:W-:Y:S01]  /*5710*/  VIADD R171, R171, 0x200 ;  /* 0x00000200abab7836 */ /* 0x000fe20000000000 */
[----:B------:R-:W-:Y:S01]  /*5720*/  MOV R173, UR4 ;  /* 0x0000000400ad7c02 */ /* 0x000fe20008000f00 */
[----:B------:R-:W-:Y:S01]  /*5730*/  IMAD.U32 R175, RZ, RZ, UR5 ;  /* 0x00000005ffaf7e24 */ /* 0x000fe2000f8e00ff */
[----:B------:R-:W1:Y:S01]  /*5740*/  LDCU UR39, c[0x0][0xb30] ;  /* 0x00016600ff2777ac */ /* 0x000e620008000800 */
[----:B------:R-:W1:Y:S01]  /*5750*/  LDCU.64 UR46, c[0x0][0x888] ;  /* 0x00011100ff2e77ac */ /* 0x000e620008000a00 */
[----:B------:R-:W1:Y:S01]  /*5760*/  LDCU.64 UR40, c[0x0][0xb28] ;  /* 0x00016500ff2877ac */ /* 0x000e620008000a00 */
[----:B------:R-:W1:Y:S01]  /*5770*/  LDCU.64 UR60, c[0x0][0x890] ;  /* 0x00011200ff3c77ac */ /* 0x000e620008000a00 */
[----:B------:R-:W1:Y:S01]  /*5780*/  LDCU.128 UR52, c[0x0][0xb10] ;  /* 0x00016200ff3477ac */ /* 0x000e620008000c00 */
[----:B------:R-:W1:Y:S02]  /*5790*/  LDCU UR56, c[0x0][0x374] ;  /* 0x00006e80ff3877ac */ /* 0x000e640008000800 */
[----:B-1234-:R-:W-:-:S07]  /*57a0*/  IADD3 R69, PT, PT, R0, R69, RZ ;  /* 0x0000004500457210 */ /* 0x01efce0007ffe0ff */
.L_x_143:
[C---:B------:R-:W-:Y:S02]  /*57b0*/  LEA R3, R162.reuse, UR44, 0x3 ;  /* 0x0000002ca2037c11 */ /* 0x040fe4000f8e18ff */
[----:B------:R-:W-:Y:S02]  /*57c0*/  SHF.L.U32 R0, R167, 0x1f, RZ ;  /* 0x0000001fa7007819 */ /* 0x000fe400000006ff */
[----:B-1----:R-:W-:Y:S02]  /*57d0*/  LEA R5, R162, UR44, 0x4 ;  /* 0x0000002ca2057c11 */ /* 0x002fe4000f8e20ff */
[----:B------:R-:W1:Y:S02]  /*57e0*/  SYNCS.PHASECHK.TRANS64.TRYWAIT P0, [R3+URZ+0x130], R0 ;  /* 0x00013000030075a7 */ /* 0x000e6400080011ff */
[----:B-1----:R-:W-:Y:S05]  /*57f0*/  @!P0 BRA `(.L_x_99) ;  /* 0x0000007000ac8947 */ /* 0x002fea0003800000 */
.L_x_203:
        /* <DEDUP_REMOVED lines=11> */
[----:B------:R-:W-:Y:S01]  /*58b0*/  PLOP3.LUT P0, PT, PT, PT, UP1, 0x80, 0x8 ;  /* 0x000000000008781c */ /* 0x000fe20003f0f018 */
[----:B------:R-:W-:Y:S11]  /*58c0*/  UP2UR UR45, UPR, URZ, 0x2 ;  /* 0x00000002ff2d7883 */ /* 0x000ff60008000000 */
[----:B------:R-:W-:Y:S01]  /*58d0*/  @!UPT UIADD3 URZ, UPT, UPT, URZ, URZ, URZ ;  /* 0x000000fffffff290 */ /* 0x000fe2000fffe0ff */
[----:B-1----:R-:W-:Y:S02]  /*58e0*/  @P0 SHF.R.U32.HI R0, RZ, 0x10, R5 ;  /* 0x00000010ff000819 */ /* 0x002fe40000011605 */
        /* <DEDUP_REMOVED lines=12> */
[----:B------:R-:W2:Y:S01]  /*59b0*/  LDCU UR12, c[0x0][0xb20] ;  /* 0x00016400ff0c77ac */ /* 0x000ea20008000800 */
[----:B------:R-:W-:Y:S02]  /*59c0*/  UIMAD.WIDE.U32 UR4, UR56, UR55, URZ ;  /* 0x00000037380472a5 */ /* 0x000fe4000f8e00ff */
[----:B------:R-:W-:Y:S02]  /*59d0*/  UIMAD.WIDE.U32 UR6, UR57, UR52, URZ ;  /* 0x00000034390672a5 */ /* 0x000fe4000f8e00ff */
[----:B------:R-:W-:Y:S02]  /*59e0*/  UISETP.NE.AND UP0, UPT, UR54, 0x1, UPT ;  /* 0x000000013600788c */ /* 0x000fe4000bf05270 */
[----:B------:R-:W-:Y:S02]  /*59f0*/  UIMAD.WIDE.U32 UR8, UR37, UR55, URZ ;  /* 0x00000037250872a5 */ /* 0x000fe4000f8e00ff */
[----:B------:R-:W-:Y:S02]  /*5a00*/  UIMAD.WIDE.U32 UR10, UR38, UR52, URZ ;  /* 0x00000034260a72a5 */ /* 0x000fe4000f8e00ff */
[----:B------:R-:W-:Y:S02]  /*5a10*/  UISETP.NE.AND UP1, UPT, UR43, 0x1, UPT ;  /* 0x000000012b00788c */ /* 0x000fe4000bf25270 */
[----:B------:R-:W-:Y:S01]  /*5a20*/  UISETP.NE.AND UP2, UPT, UR42, 0x1, UPT ;  /* 0x000000012a00788c */ /* 0x000fe2000bf45270 */
[----:B------:R-:W-:Y:S02]  /*5a30*/  UMOV UR4, UR5 ;  /* 0x0000000500047c82 */ /* 0x000fe40008000000 */
[----:B--2---:R-:W-:Y:S03]  /*5a40*/  USHF.R.U32.HI UR5, URZ, UR12, UR4 ;  /* 0x0000000cff057299 */ /* 0x004fe60008011604 */
[----:B------:R-:W-:Y:S02]  /*5a50*/  UMOV UR4, UR7 ;  /* 0x0000000700047c82 */ /* 0x000fe40008000000 */
[----:B------:R-:W-:Y:S02]  /*5a60*/  USHF.R.U32.HI UR7, URZ, UR53, UR4 ;  /* 0x00000035ff077299 */ /* 0x000fe40008011604 */
[----:B------:R-:W-:Y:S02]  /*5a70*/  USEL UR4, UR56, UR5, !UP0 ;  /* 0x0000000538047287 */ /* 0x000fe4000c000000 */
[----:B------:R-:W-:Y:S01]  /*5a80*/  USEL UR7, UR57, UR7, !UP1 ;  /* 0x0000000739077287 */ /* 0x000fe2000c800000 */
[----:B------:R-:W-:Y:S01]  /*5a90*/  UMOV UR5, UR9 ;  /* 0x0000000900057c82 */ /* 0x000fe20008000000 */
[----:B------:R-:W-:Y:S02]  /*5aa0*/  UIMAD.WIDE.U32 UR8, UR4, UR40, URZ ;  /* 0x00000028040872a5 */ /* 0x000fe4000f8e00ff */
[----:B------:R-:W-:Y:S03]  /*5ab0*/  USHF.R.U32.HI UR6, URZ, UR12, UR5 ;  /* 0x0000000cff067299 */ /* 0x000fe60008011605 */
[----:B------:R-:W-:Y:S01]  /*5ac0*/  UMOV UR5, UR11 ;  /* 0x0000000b00057c82 */ /* 0x000fe20008000000 */
[----:B------:R-:W-:Y:S02]  /*5ad0*/  UIMAD.WIDE.U32 UR10, UR7, UR40, URZ ;  /* 0x00000028070a72a5 */ /* 0x000fe4000f8e00ff */
[----:B------:R-:W-:Y:S02]  /*5ae0*/  USHF.R.U32.HI UR12, URZ, UR53, UR5 ;  /* 0x00000035ff0c7299 */ /* 0x000fe40008011605 */
[----:B------:R-:W-:Y:S01]  /*5af0*/  USEL UR6, UR37, UR6, !UP0 ;  /* 0x0000000625067287 */ /* 0x000fe2000c000000 */
[----:B------:R-:W-:Y:S02]  /*5b00*/  UMOV UR5, UR9 ;  /* 0x0000000900057c82 */ /* 0x000fe40008000000 */
[----:B------:R-:W-:Y:S01]  /*5b10*/  UMOV UR10, UR11 ;  /* 0x0000000b000a7c82 */ /* 0x000fe20008000000 */
[----:B------:R-:W-:Y:S02]  /*5b20*/  @UP2 USHF.R.U32.HI UR4, URZ, UR41, UR5 ;  /* 0x00000029ff042299 */ /* 0x000fe40008011605 */
[----:B------:R-:W-:Y:S02]  /*5b30*/  @UP2 USHF.R.U32.HI UR7, URZ, UR41, UR10 ;  /* 0x00000029ff072299 */ /* 0x000fe4000801160a */
[----:B------:R-:W-:Y:S02]  /*5b40*/  UIMAD UR4, UR42, UR4, URZ ;  /* 0x000000042a0472a4 */ /* 0x000fe4000f8e02ff */
        /* <DEDUP_REMOVED lines=8> */
[----:B------:R-:W-:Y:S02]  /*5bd0*/  USEL UR11, UR6, UR4, !UP2 ;  /* 0x00000004060b7287 */ /* 0x000fe4000d000000 */
[----:B------:R-:W-:Y:S02]  /*5be0*/  UIADD3 UR8, UPT, UPT, -UR5, URZ, URZ ;  /* 0x000000ff05087290 */ /* 0x000fe4000fffe1ff */
[----:B------:R-:W-:Y:S01]  /*5bf0*/  UIADD3 UR10, UPT, UPT, -UR11, URZ, URZ ;  /* 0x000000ff0b0a7290 */ /* 0x000fe2000fffe1ff */
[----:B------:R-:W-:Y:S01]  /*5c00*/  @!UP0 UMOV UR4, UR9 ;  /* 0x0000000900048c82 */ /* 0x000fe20008000000 */
[----:B------:R-:W-:Y:S02]  /*5c10*/  UIADD3 UR9, UPT, UPT, -UR6, URZ, URZ ;  /* 0x000000ff06097290 */ /* 0x000fe4000fffe1ff */
[----:B------:R-:W-:Y:S02]  /*5c20*/  @!UP0 USHF.R.U32.HI UR4, URZ, UR41, UR4 ;  /* 0x00000029ff048299 */ /* 0x000fe40008011604 */
[----:B------:R-:W-:Y:S02]  /*5c30*/  UIMAD UR10, UR42, UR10, UR6 ;  /* 0x0000000a2a0a72a4 */ /* 0x000fe4000f8e0206 */
[----:B------:R-:W-:Y:S04]  /*5c40*/  @!UP0 USEL UR4, UR5, UR4, !UP2 ;  /* 0x0000000405048287 */ /* 0x000fe8000d000000 */
[----:B------:R-:W-:Y:S02]  /*5c50*/  @!UP0 UIMAD UR10, UR7, UR10, UR4 ;  /* 0x0000000a070a82a4 */ /* 0x000fe4000f8e0204 */
[----:B------:R-:W-:Y:S02]  /*5c60*/  @!UP0 UIADD3 UR11, UPT, UPT, UR11, -UR4, URZ ;  /* 0x800000040b0b8290 */ /* 0x000fe4000fffe0ff */
[----:B------:R-:W-:Y:S02]  /*5c70*/  UIMAD UR7, UR43, UR8, UR38 ;  /* 0x000000082b0772a4 */ /* 0x000fe4000f8e0226 */
[----:B------:R-:W-:Y:S02]  /*5c80*/  @!UP0 UIMAD UR6, UR11, UR42, UR5 ;  /* 0x0000002a0b0682a4 */ /* 0x000fe4000f8e0205 */
[----:B------:R-:W-:Y:S01]  /*5c90*/  UIMAD UR4, UR54, UR9, UR37 ;  /* 0x00000009360472a4 */ /* 0x000fe2000f8e0225 */
[----:B------:R-:W-:Y:S02]  /*5ca0*/  @!UP0 UMOV UR5, UR10 ;  /* 0x0000000a00058c82 */ /* 0x000fe40008000000 */
[----:B------:R-:W-:Y:S02]  /*5cb0*/  UIMAD UR38, UR5, UR43, UR7 ;  /* 0x0000002b052672a4 */ /* 0x000fe4000f8e0207 */
[----:B------:R-:W-:Y:S11]  /*5cc0*/  UIMAD UR37, UR6, UR54, UR4 ;  /* 0x00000036062572a4 */ /* 0x000ff6000f8e0204 */
[----:B------:R-:W-:Y:S01]  /*5cd0*/  @!UPT UIADD3 URZ, UPT, UPT, URZ, URZ, URZ ;  /* 0x000000fffffff290 */ /* 0x000fe2000fffe0ff */
.L_x_100:
[----:B------:R-:W-:Y:S01]  /*5ce0*/  UISETP.NE.AND UP0, UPT, UR39, 0x1, UPT ;  /* 0x000000012700788c */ /* 0x000fe2000bf05270 */
[----:B------:R-:W-:Y:S01]  /*5cf0*/  IADD3 R162, PT, PT, R162, 0x1, RZ ;  /* 0x00000001a2a27810 */ /* 0x000fe20007ffe0ff */
[----:B------:R-:W-:Y:S02]  /*5d00*/  UIADD3 UR11, UPT, UPT, UR44, 0x200, URZ ;  /* 0x000002002c0b7890 */ /* 0x000fe4000fffe0ff */
[----:B------:R-:W-:Y:S02]  /*5d10*/  USHF.L.U32 UR50, UR16, 0x7, URZ ;  /* 0x0000000710327899 */ /* 0x000fe400080006ff */
[----:B------:R-:W-:Y:S05]  /*5d20*/  USHF.L.U32 UR49, UR20, 0x8, URZ ;  /* 0x0000000814317899 */ /* 0x000fea00080006ff */
[----:B------:R-:W2:Y:S01]  /*5d30*/  @!UP0 LDCU.128 UR12, c[0x0][0xb10] ;  /* 0x00016200ff0c87ac */ /* 0x000ea20008000c00 */
[----:B------:R-:W3:Y:S01]  /*5d40*/  @!UP0 LDCU UR5, c[0x0][0xb0c] ;  /* 0x00016180ff0587ac */ /* 0x000ee20008000800 */
[----:B------:R-:W4:Y:S01]  /*5d50*/  @!UP0 LDCU UR10, c[0x0][0xb20] ;  /* 0x00016400ff0a87ac */ /* 0x000f220008000800 */
[----:B--2---:R-:W-:Y:S02]  /*5d60*/  UIMAD.WIDE.U32 UR8, UR38, UR12, URZ ;  /* 0x0000000c260872a5 */ /* 0x004fe4000f8e00ff */
[----:B------:R-:W-:Y:S02]  /*5d70*/  UIMAD.WIDE.U32 UR6, UR37, UR15, URZ ;  /* 0x0000000f250672a5 */ /* 0x000fe4000f8e00ff */
[----:B------:R-:W-:Y:S03]  /*5d80*/  @!UP0 UISETP.NE.AND UP1, UPT, UR14, 0x1, UPT ;  /* 0x000000010e00888c */ /* 0x000fe6000bf25270 */
[----:B------:R-:W-:Y:S01]  /*5d90*/  @!UP0 UMOV UR4, UR9 ;  /* 0x0000000900048c82 */ /* 0x000fe20008000000 */
[----:B---3--:R-:W-:Y:S02]  /*5da0*/  @!UP0 UISETP.NE.AND UP2, UPT, UR5, 0x1, UPT ;  /* 0x000000010500888c */ /* 0x008fe4000bf45270 */
[----:B------:R-:W-:Y:S01]  /*5db0*/  @!UP0 USHF.R.U32.HI UR4, URZ, UR13, UR4 ;  /* 0x0000000dff048299 */ /* 0x000fe20008011604 */
[----:B------:R-:W-:Y:S02]  /*5dc0*/  @!UP0 UMOV UR6, UR7 ;  /* 0x0000000700068c82 */ /* 0x000fe40008000000 */
[----:B----4-:R-:W-:Y:S02]  /*5dd0*/  @!UP0 USHF.R.U32.HI UR6, URZ, UR10, UR6 ;  /* 0x0000000aff068299 */ /* 0x010fe40008011606 */
[----:B------:R-:W-:Y:S02]  /*5de0*/  @!UP0 USEL UR7, UR38, UR4, !UP2 ;  /* 0x0000000426078287 */ /* 0x000fe4000d000000 */
[----:B------:R-:W-:Y:S04]  /*5df0*/  @!UP0 USEL UR6, UR37, UR6, !UP1 ;  /* 0x0000000625068287 */ /* 0x000fe8000c800000 */
[----:B------:R-:W-:Y:S02]  /*5e00*/  @!UP0 UIADD3 UR4, UPT, UPT, -UR7, UR6, URZ ;  /* 0x0000000607048290 */ /* 0x000fe4000fffe1ff */
[----:B------:R-:W-:Y:S02]  /*5e10*/  @!UP0 UIADD3 UR6, UPT, UPT, UR7, -UR6, URZ ;  /* 0x8000000607068290 */ /* 0x000fe4000fffe0ff */
[----:B------:R-:W-:Y:S02]  /*5e20*/  @!UP0 UIMAD UR38, UR4, UR5, UR38 ;  /* 0x00000005042682a4 */ /* 0x000fe4000f8e0226 */
[----:B------:R-:W-:Y:S02]  /*5e30*/  @!UP0 UIMAD UR37, UR6, UR14, UR37 ;  /* 0x0000000e062582a4 */ /* 0x000fe4000f8e0225 */
[----:B------:R-:W-:Y:S09]  /*5e40*/  ULOP3.LUT UP0, URZ, UR11, 0x1b0, URZ, 0xc0, !UPT ;  /* 0x000001b00bff7892 */ /* 0x000ff2000f80c0ff */
[----:B------:R-:W-:Y:S05]  /*5e50*/  BRA.U !UP0, `(.L_x_101) ;  /* 0x0000000108407547 */ /* 0x000fea000b800000 */
[----:B------:R-:W2:Y:S01]  /*5e60*/  LDCU.64 UR8, c[0x4][0x88] ;  /* 0x01001100ff0877ac */ /* 0x000ea20008000a00 */
[----:B------:R-:W-:Y:S01]  /*5e70*/  MOV R3, 0x0 ;  /* 0x0000000000037802 */ /* 0x000fe20000000f00 */
[----:B------:R-:W-:Y:S02]  /*5e80*/  HFMA2 R12, -RZ, RZ, 0, 5.9604644775390625e-08 ;  /* 0x00000001ff0c7431 */ /* 0x000fe400000001ff */
[----:B------:R-:W-:Y:S02]  /*5e90*/  IMAD.MOV.U32 R8, RZ, RZ, 0x70 ;  /* 0x00000070ff087424 */ /* 0x000fe400078e00ff */
[----:B------:R-:W-:Y:S01]  /*5ea0*/  IMAD.MOV.U32 R13, RZ, RZ, RZ ;  /* 0x000000ffff0d7224 */ /* 0x000fe200078e00ff */
[----:B------:R-:W3:Y:S01]  /*5eb0*/  LDCU.64 UR6, c[0x4][0x90] ;  /* 0x01001200ff0677ac */ /* 0x000ee20008000a00 */
[----:B------:R-:W4:Y:S01]  /*5ec0*/  LDC.64 R2, c[0x4][R3] ;  /* 0x0100000003027b82 */ /* 0x000f220000000a00 */
[----:B------:R-:W1:Y:S01]  /*5ed0*/  LDCU.64 UR4, c[0x4][0x8] ;  /* 0x01000100ff0477ac */ /* 0x000e620008000a00 */
[----:B--2---:R-:W-:Y:S01]  /*5ee0*/  MOV R5, UR9 ;  /* 0x0000000900057c02 */ /* 0x004fe20008000f00 */
[----:B------:R-:W-:Y:S01]  /*5ef0*/  IMAD.U32 R4, RZ, RZ, UR8 ;  /* 0x00000008ff047e24 */ /* 0x000fe2000f8e00ff */
[----:B---3--:R-:W-:Y:S01]  /*5f00*/  MOV R7, UR7 ;  /* 0x0000000700077c02 */ /* 0x008fe20008000f00 */
[----:B------:R-:W-:Y:S01]  /*5f10*/  IMAD.U32 R6, RZ, RZ, UR6 ;  /* 0x00000006ff067e24 */ /* 0x000fe2000f8e00ff */
[----:B-1----:R-:W-:Y:S01]  /*5f20*/  MOV R11, UR5 ;  /* 0x00000005000b7c02 */ /* 0x002fe20008000f00 */
[----:B------:R-:W-:Y:S02]  /*5f30*/  IMAD.U32 R10, RZ, RZ, UR4 ;  /* 0x00000004ff0a7e24 */ /* 0x000fe4000f8e00ff */
[----:B------:R-:W-:Y:S07]  /*5f40*/  LEPC R20, `(.L_x_101) ;  /* 0x000000001014794e */ /* 0x000fee0000000000 */
[----:B----45:R-:W-:Y:S05]  /*5f50*/  CALL.ABS.NOINC R2 ;  /* 0x0000000002007343 */ /* 0x030fea0003c00000 */
.L_x_101:
[----:B------:R-:W-:Y:S01]  /*5f60*/  LOP3.LUT P0, RZ, R173, 0x1b0, RZ, 0xc0, !PT ;  /* 0x000001b0adff7812 */ /* 0x000fe2000780c0ff */
[----:B------:R-:W-:Y:S11]  /*5f70*/  BSSY.RECONVERGENT B6, `(.L_x_102) ;  /* 0x0000013000067945 */ /* 0x000ff60003800200 */
[----:B------:R-:W-:Y:S01]  /*5f80*/  @!UPT UIADD3 URZ, UPT, UPT, URZ, URZ, URZ ;  /* 0x000000fffffff290 */ /* 0x000fe2000fffe0ff */
[----:B------:R-:W-:Y:S05]  /*5f90*/  @!P0 BRA `(.L_x_103) ;  /* 0x0000000000408947 */ /* 0x000fea0003800000 */
        /* <DEDUP_REMOVED lines=16> */
.L_x_103:
[----:B------:R-:W-:Y:S05]  /*60a0*/  BSYNC.RECONVERGENT B6 ;  /* 0x0000000000067941 */ /* 0x000fea0003800200 */
.L_x_102:
[----:B------:R-:W-:Y:S01]  /*60b0*/  R2UR UR4, R161 ;  /* 0x00000000a10472ca */ /* 0x000fe200000e0000 */
[----:B------:R-:W-:Y:S01]  /*60c0*/  UISETP.NE.U32.AND UP0, UPT, UR60, URZ, UPT ;  /* 0x000000ff3c00728c */ /* 0x000fe2000bf05070 */
[----:B------:R-:W-:Y:S02]  /*60d0*/  ISETP.NE.U32.AND P4, PT, R156, RZ, PT ;  /* 0x000000ff9c00720c */ /* 0x000fe40003f85070 */
[----:B------:R-:W-:Y:S01]  /*60e0*/  ISETP.NE.U32.AND P2, PT, RZ, UR46, PT ;  /* 0x0000002eff007c0c */ /* 0x000fe2000bf45070 */
[----:B------:R-:W-:Y:S01]  /*60f0*/  UISETP.NE.AND.EX UP1, UPT, UR61, URZ, UPT, UP0 ;  /* 0x000000ff3d00728c */ /* 0x000fe2000bf25300 */
[----:B------:R-:W-:Y:S01]  /*6100*/  ISETP.NE.AND.EX P4, PT, R157, RZ, PT, P4 ;  /* 0x000000ff9d00720c */ /* 0x000fe20003f85340 */
[----:B------:R-:W-:Y:S01]  /*6110*/  UPLOP3.LUT UP0, UPT, UPT, UPT, UPT, 0x40, 0x4 ;  /* 0x000000000004789c */ /* 0x000fe20003f0e870 */
[----:B------:R-:W-:Y:S05]  /*6120*/  ISETP.NE.AND.EX P2, PT, RZ, UR47, PT, P2 ;  /* 0x0000002fff007c0c */ /* 0x000fea000bf45320 */
[----:B------:R-:W-:Y:S06]  /*6130*/  UISETP.NE.AND UP2, UPT, UR4, URZ, UPT ;  /* 0x000000ff0400728c */ /* 0x000fec000bf45270 */
[----:B------:R-:W-:Y:S05]  /*6140*/  PLOP3.LUT P1, PT, PT, PT, UP2, 0x80, 0x8 ;  /* 0x000000000008781c */ /* 0x000fea0003f2f028 */
[----:B------:R-:W-:Y:S06]  /*6150*/  @UP2 UPLOP3.LUT UP0, UPT, UPT, UPT, UP1, 0x80, 0x8 ;  /* 0x000000000008289c */ /* 0x000fec0003f0f010 */
[----:B------:R-:W-:Y:S01]  /*6160*/  PLOP3.LUT P0, PT, PT, PT, UP0, 0x80, 0x8 ;  /* 0x000000000008781c */ /* 0x000fe20003f0f008 */
[----:B------:R-:W-:Y:S01]  /*6170*/  @!UPT UIADD3 URZ, UPT, UPT, URZ, URZ, URZ ;  /* 0x000000fffffff290 */ /* 0x000fe2000fffe0ff */
[----:B------:R-:W-:Y:S11]  /*6180*/  BRA.U !UP1, `(.L_x_104) ;  /* 0x00000001093c7547 */ /* 0x000ff6000b800000 */
[----:B------:R-:W-:Y:S01]  /*6190*/  UISETP.NE.U32.AND UP0, UPT, UR46, URZ, UPT ;  /* 0x000000ff2e00728c */ /* 0x000fe2000bf05070 */
[----:B-1----:R-:W-:Y:S01]  /*61a0*/  HFMA2 R0, -RZ, RZ, 0, 5.9604644775390625e-08 ;  /* 0x00000001ff007431 */ /* 0x002fe200000001ff */
[----:B------:R-:W1:Y:S01]  /*61b0*/  LDCU.64 UR8, c[0x0][0x358] ;  /* 0x00006b00ff0877ac */ /* 0x000e620008000a00 */
[----:B------:R-:W-:Y:S01]  /*61c0*/  IMAD.MOV.U32 R158, RZ, RZ, 0x1 ;  /* 0x00000001ff9e7424 */ /* 0x000fe200078e00ff */
[----:B------:R-:W-:Y:S06]  /*61d0*/  UISETP.NE.AND.EX UP0, UPT, UR47, URZ, UPT, UP0 ;  /* 0x000000ff2f00728c */ /* 0x000fec000bf05300 */
[----:B------:R-:W-:Y:S05]  /*61e0*/  PLOP3.LUT P3, PT, PT, PT, UP0, 0x80, 0x8 ;  /* 0x000000000008781c */ /* 0x000fea0003f6f008 */
[----:B------:R-:W2:Y:S01]  /*61f0*/  @UP0 LDCU.64 UR4, c[0x0][0x888] ;  /* 0x00011100ff0407ac */ /* 0x000ea20008000a00 */
[----:B------:R-:W-:Y:S07]  /*6200*/  @UP0 UIMAD UR6, UR36, UR60, URZ ;  /* 0x0000003c240602a4 */ /* 0x000fee000f8e02ff */
[----:B------:R-:W-:Y:S01]  /*6210*/  @!P3 PRMT R158, R0, 0x7610, R158 ;  /* 0x00007610009eb816 */ /* 0x000fe2000000009e */
[----:B--2---:R-:W-:Y:S06]  /*6220*/  @UP0 UIMAD.WIDE UR4, UR6, 0x4, UR4 ;  /* 0x00000004060408a5 */ /* 0x004fec000f8e0204 */
[----:B------:R-:W-:Y:S01]  /*6230*/  IMAD.U32 R2, RZ, RZ, UR4 ;  /* 0x00000004ff027e24 */ /* 0x000fe2000f8e00ff */
[----:B------:R-:W-:Y:S04]  /*6240*/  MOV R3, UR5 ;  /* 0x0000000500037c02 */ /* 0x000fe80008000f00 */
[----:B------:R-:W2:Y:S01]  /*6250*/  @!UP0 LDCU UR4, c[0x0][0x880] ;  /* 0x00011000ff0487ac */ /* 0x000ea20008000800 */
[----:B-1---5:R3:W5:Y:S02]  /*6260*/  @P3 LDG.E R73, desc[UR8][R2.64] ;  /* 0x0000000802493981 */ /* 0x022764000c1e1900 */
[----:B--23--:R-:W-:Y:S02]  /*6270*/  @!P3 IMAD.U32 R73, RZ, RZ, UR4 ;  /* 0x00000004ff49be24 */ /* 0x00cfe4000f8e00ff */
.L_x_104:
[----:B------:R-:W-:Y:S05]  /*6280*/  @!P4 BRA `(.L_x_105) ;  /* 0x000000000024c947 */ /* 0x000fea0003800000 */
[----:B------:R-:W-:Y:S01]  /*6290*/  ISETP.NE.U32.AND P3, PT, R138, RZ, PT ;  /* 0x000000ff8a00720c */ /* 0x000fe20003f65070 */
[----:B------:R-:W2:Y:S03]  /*62a0*/  LDCU.64 UR4, c[0x0][0x358] ;  /* 0x00006b00ff0477ac */ /* 0x000ea60008000a00 */
[----:B------:R-:W-:Y:S11]  /*62b0*/  ISETP.NE.AND.EX P3, PT, R139, RZ, PT, P3 ;  /* 0x000000ff8b00720c */ /* 0x000ff60003f65330 */
[----:B------:R-:W-:Y:S02]  /*62c0*/  @!UPT UIADD3 URZ, UPT, UPT, URZ, URZ, URZ ;  /* 0x000000fffffff290 */ /* 0x000fe4000fffe0ff */
[----:B------:R-:W3:Y:S01]  /*62d0*/  @P3 LDC.64 R2, c[0x0][0x8a8] ;  /* 0x00022a00ff023b82 */ /* 0x000ee20000000a00 */
[----:B-1----:R-:W-:Y:S04]  /*62e0*/  @P3 IMAD R0, R156, UR36, RZ ;  /* 0x000000249c003c24 */ /* 0x002fe8000f8e02ff */
[----:B---3--:R-:W-:Y:S05]  /*62f0*/  @P3 IMAD.WIDE R2, R0, 0x4, R2 ;  /* 0x0000000400023825 */ /* 0x008fea00078e0202 */
[----:B--2--5:R2:W5:Y:S02]  /*6300*/  @P3 LDG.E R70, desc[UR4][R2.64] ;  /* 0x0000000402463981 */ /* 0x024564000c1e1900 */
[----:B--2---:R-:W3:Y:S02]  /*6310*/  @!P3 LDC R70, c[0x0][0x8a0] ;  /* 0x00022800ff46bb82 */ /* 0x004ee40000000800 */
.L_x_105:
[----:B-----5:R-:W-:Y:S01]  /*6320*/  FSETP.NEU.AND P4, PT, R73, RZ, PT ;  /* 0x000000ff4900720b */ /* 0x020fe20003f8d000 */
[----:B------:R-:W-:Y:S01]  /*6330*/  BSSY B1, `(.L_x_106) ;  /* 0x0000047000017945 */ /* 0x000fe20003800000 */
[----:B------:R-:W-:Y:S01]  /*6340*/  SEL R5, RZ, 0xffffffff, P2 ;  /* 0xffffffffff057807 */ /* 0x000fe20001000000 */
[----:B------:R-:W-:Y:S01]  /*6350*/  IMAD.MOV.U32 R180, RZ, RZ, 0x1 ;  /* 0x00000001ffb47424 */ /* 0x000fe200078e00ff */
[----:B------:R-:W-:Y:S01]  /*6360*/  LOP3.LUT P3, RZ, R158, 0xff, RZ, 0xc0, !PT ;  /* 0x000000ff9eff7812 */ /* 0x000fe2000786c0ff */
[----:B------:R-:W-:Y:S01]  /*6370*/  IMAD R71, R68, 0x100, R69 ;  /* 0x0000010044477824 */ /* 0x000fe200078e0245 */
[----:B-1----:R-:W-:Y:S02]  /*6380*/  @P1 SEL R0, RZ, 0xffffffff, P4 ;  /* 0xffffffffff001807 */ /* 0x002fe40002000000 */
[----:B------:R-:W-:Y:S02]  /*6390*/  CS2R R154, SRZ ;  /* 0x00000000009a7805 */ /* 0x000fe4000001ff00 */
[----:B------:R-:W-:Y:S02]  /*63a0*/  LEA R3, R166, UR44, 0x3 ;  /* 0x0000002ca6037c11 */ /* 0x000fe4000f8e18ff */
[----:B------:R-:W-:Y:S02]  /*63b0*/  CS2R R152, SRZ ;  /* 0x0000000000987805 */ /* 0x000fe4000001ff00 */
[----:B------:R-:W-:Y:S02]  /*63c0*/  @P0 SEL R0, R5, R0, !P3 ;  /* 0x0000000005000207 */ /* 0x000fe40005800000 */
[----:B------:R-:W-:Y:S02]  /*63d0*/  CS2R R150, SRZ ;  /* 0x0000000000967805 */ /* 0x000fe4000001ff00 */
[----:B------:R-:W-:Y:S02]  /*63e0*/  LEA R177, R68, UR44, 0x3 ;  /* 0x0000002c44b17c11 */ /* 0x000fe4000f8e18ff */
[----:B------:R-:W-:Y:S02]  /*63f0*/  CS2R R148, SRZ ;  /* 0x0000000000947805 */ /* 0x000fe4000001ff00 */
[----:B------:R-:W-:Y:S02]  /*6400*/  @P1 LOP3.LUT R0, R0, 0x1, RZ, 0xc0, !PT ;  /* 0x0000000100001812 */ /* 0x000fe400078ec0ff */
[----:B------:R-:W-:Y:S02]  /*6410*/  CS2R R146, SRZ ;  /* 0x0000000000927805 */ /* 0x000fe4000001ff00 */
[----:B------:R-:W-:Y:S02]  /*6420*/  SHF.L.U32 R4, R168, 0x1f, RZ ;  /* 0x0000001fa8047819 */ /* 0x000fe400000006ff */
[----:B------:R-:W-:Y:S02]  /*6430*/  CS2R R144, SRZ ;  /* 0x0000000000907805 */ /* 0x000fe4000001ff00 */
[----:B------:R-:W-:Y:S02]  /*6440*/  ISETP.NE.U32.OR P6, PT, R0, 0x1, !P1 ;  /* 0x000000010000780c */ /* 0x000fe40004fc5470 */
[----:B------:R-:W-:Y:S02]  /*6450*/  CS2R R142, SRZ ;  /* 0x00000000008e7805 */ /* 0x000fe4000001ff00 */
[----:B------:R-:W-:Y:S02]  /*6460*/  PLOP3.LUT P2, PT, PT, PT, UP1, 0x80, 0x8 ;  /* 0x000000000008781c */ /* 0x000fe40003f4f018 */
[----:B------:R-:W-:Y:S02]  /*6470*/  CS2R R140, SRZ ;  /* 0x00000000008c7805 */ /* 0x000fe4000001ff00 */
[----:B------:R-:W-:Y:S02]  /*6480*/  SEL R0, RZ, 0xffffffff, P4 ;  /* 0xffffffffff007807 */ /* 0x000fe40002000000 */
[----:B------:R-:W-:Y:S03]  /*6490*/  P2R R189, PR, RZ, 0x40 ;  /* 0x00000040ffbd7803 */ /* 0x000fe60000000000 */
[----:B------:R-:W-:Y:S04]  /*64a0*/  @P6 SHF.L.U32 R2, R165, 0x1f, RZ ;  /* 0x0000001fa5026819 */ /* 0x000fe800000006ff */
[----:B------:R-:W-:Y:S01]  /*64b0*/  @P2 SEL R0, R5, R0, !P3 ;  /* 0x0000000005002207 */ /* 0x000fe20005800000 */
[----:B------:R-:W1:Y:S03]  /*64c0*/  @P6 SYNCS.PHASECHK.TRANS64.TRYWAIT P1, [R3+URZ+0xe0], R2 ;  /* 0x0000e002030065a7 */ /* 0x000e6600080211ff */
[----:B------:R-:W-:Y:S04]  /*64d0*/  LOP3.LUT R0, R0, 0x1, RZ, 0xc0, !PT ;  /* 0x0000000100007812 */ /* 0x000fe800078ec0ff */
[----:B------:R-:W-:Y:S04]  /*64e0*/  ISETP.NE.U32.AND P5, PT, R0, 0x1, PT ;  /* 0x000000010000780c */ /* 0x000fe80003fa5070 */
[----:B------:R-:W-:Y:S01]  /*64f0*/  P2R R181, PR, RZ, 0x20 ;  /* 0x00000020ffb57803 */ /* 0x000fe20000000000 */
[----:B------:R2:W4:Y:S01]  /*6500*/  SYNCS.PHASECHK.TRANS64.TRYWAIT P0, [R177+URZ+0x150], R4 ;  /* 0x00015004b10075a7 */ /* 0x00052200080011ff */
[----:B-1----:R-:W-:Y:S01]  /*6510*/  @P6 SEL R180, RZ, 0x1, !P1 ;  /* 0x00000001ffb46807 */ /* 0x002fe20004800000 */
[----:B--2---:R-:W-:Y:S06]  /*6520*/  @!P6 BRA `(.L_x_107) ;  /* 0x00000000009ce947 */ /* 0x004fec0003800000 */
[----:B------:R-:W-:Y:S01]  /*6530*/  @P5 IMAD R7, R166, 0x2000, R171 ;  /* 0x00002000a6075824 */ /* 0x000fe200078e02ab */
[----:B------:R-:W1:Y:S01]  /*6540*/  S2R R0, SR_CgaCtaId ;  /* 0x0000000000007919 */ /* 0x000e620000008800 */
[----:B------:R-:W-:Y:S01]  /*6550*/  ISETP.NE.AND P1, PT, R180, RZ, PT ;  /* 0x000000ffb400720c */ /* 0x000fe20003f25270 */
[----:B------:R-:W-:Y:S01]  /*6560*/  BSSY B0, `(.L_x_108) ;  /* 0x0000010000007945 */ /* 0x000fe20003800000 */
[--C-:B------:R-:W-:Y:S01]  /*6570*/  @P5 IMAD R8, R172, -0x10, R7.reuse ;  /* 0xfffffff0ac085824 */ /* 0x100fe200078e0207 */
[----:B------:R-:W-:Y:S01]  /*6580*/  CS2R R142, SRZ ;  /* 0x00000000008e7805 */ /* 0x000fe2000001ff00 */
[----:B------:R-:W-:Y:S01]  /*6590*/  @P5 IMAD R6, R170, -0x10, R7 ;  /* 0xfffffff0aa065824 */ /* 0x000fe200078e0207 */
[----:B------:R-:W-:Y:S01]  /*65a0*/  CS2R R140, SRZ ;  /* 0x00000000008c7805 */ /* 0x000fe2000001ff00 */
[----:B------:R-:W-:Y:S01]  /*65b0*/  @P5 IMAD R5, R169, 0x10, R8 ;  /* 0x00000010a9055824 */ /* 0x000fe200078e0208 */
[----:B------:R-:W-:Y:S02]  /*65c0*/  CS2R R150, SRZ ;  /* 0x0000000000967805 */ /* 0x000fe4000001ff00 */
[----:B------:R-:W-:Y:S02]  /*65d0*/  CS2R R148, SRZ ;  /* 0x0000000000947805 */ /* 0x000fe4000001ff00 */
[----:B------:R-:W-:Y:S02]  /*65e0*/  CS2R R146, SRZ ;  /* 0x0000000000927805 */ /* 0x000fe4000001ff00 */
[----:B------:R-:W-:Y:S02]  /*65f0*/  CS2R R144, SRZ ;  /* 0x0000000000907805 */ /* 0x000fe4000001ff00 */
[----:B------:R-:W-:Y:S02]  /*6600*/  CS2R R154, SRZ ;  /* 0x00000000009a7805 */ /* 0x000fe4000001ff00 */
[----:B------:R-:W-:Y:S01]  /*6610*/  CS2R R152, SRZ ;  /* 0x0000000000987805 */ /* 0x000fe2000001ff00 */
[----:B------:R-:W-:Y:S06]  /*6620*/  @P1 BRA `(.L_x_109) ;  /* 0x00000000000c1947 */ /* 0x000fec0003800000 */
[----:B------:R-:W-:Y:S04]  /*6630*/  SHF.L.U32 R2, R165, 0x1f, RZ ;  /* 0x0000001fa5027819 */ /* 0x000fe800000006ff */
[----:B------:R-:W2:Y:S02]  /*6640*/  SYNCS.PHASECHK.TRANS64.TRYWAIT P1, [R3+URZ+0xe0], R2 ;  /* 0x0000e002030075a7 */ /* 0x000ea400080211ff */
[----:B--2---:R-:W-:Y:S05]  /*6650*/  @!P1 BRA `(.L_x_110) ;  /* 0x0000006400289947 */ /* 0x004fea0003800000 */
.L_x_109:
[----:B------:R-:W-:Y:S05]  /*6660*/  BSYNC B0 ;  /* 0x0000000000007941 */ /* 0x000fea0003800000 */
.L_x_108:
[----:B------:R-:W-:Y:S01]  /*6670*/  ISETP.NE.AND P1, PT, R181, RZ, PT ;  /* 0x000000ffb500720c */ /* 0x000fe20003f25270 */
[----:B--2---:R-:W-:Y:S02]  /*6680*/  VIADD R3, R3, 0x100 ;  /* 0x0000010003037836 */ /* 0x004fe40000000000 */
[----:B------:R-:W-:Y:S03]  /*6690*/  VIADD R166, R166, 0x1 ;  /* 0x00000001a6a67836 */ /* 0x000fe60000000000 */
[----:B-1----:R-:W-:Y:S07]  /*66a0*/  PRMT R0, R0, 0x654, R3 ;  /* 0x0000065400007816 */ /* 0x002fee0000000003 */
[----:B------:R1:W2:Y:S04]  /*66b0*/  @P1 LDS.128 R140, [R7] ;  /* 0x00000000078c1984 */ /* 0x0002a80000000c00 */
[----:B------:R1:W1:Y:S04]  /*66c0*/  @P1 LDS.128 R148, [R6+0x20] ;  /* 0x0000200006941984 */ /* 0x0002680000000c00 */
[----:B------:R1:W1:Y:S04]  /*66d0*/  @P1 LDS.128 R144, [R8+0x10] ;  /* 0x0000100008901984 */ /* 0x0002680000000c00 */
[----:B------:R1:W1:Y:S01]  /*66e0*/  @P1 LDS.128 R152, [R5+0x10] ;  /* 0x0000100005981984 */ /* 0x0002620000000c00 */
[C---:B------:R-:W-:Y:S01]  /*66f0*/  ISETP.NE.AND P1, PT, R166.reuse, 0x4, PT ;  /* 0x00000004a600780c */ /* 0x040fe20003f25270 */
[----:B------:R-:W-:Y:S01]  /*6700*/  @!PT LDS RZ, [RZ] ;  /* 0x00000000fffff984 */ /* 0x000fe20000000800 */
[----:B------:R-:W-:Y:S01]  /*6710*/  @!PT LDS RZ, [RZ] ;  /* 0x00000000fffff984 */ /* 0x000fe20000000800 */
[----:B------:R-:W-:Y:S01]  /*6720*/  @!PT LDS RZ, [RZ] ;  /* 0x00000000fffff984 */ /* 0x000fe20000000800 */
[----:B------:R-:W-:Y:S01]  /*6730*/  @!PT LDS RZ, [RZ] ;  /* 0x00000000fffff984 */ /* 0x000fe20000000800 */
[----:B------:R5:W-:Y:S06]  /*6740*/  MEMBAR.ALL.CTA ;  /* 0x0000000000007992 */ /* 0x000bec0000008000 */
[----:B-----5:R-:W5:Y:S01]  /*6750*/  FENCE.VIEW.ASYNC.S ;  /* 0x00000000000073c6 */ /* 0x020f620000000000 */
[----:B------:R-:W-:Y:S01]  /*6760*/  SEL R166, R166, RZ, P1 ;  /* 0x000000ffa6a67207 */ /* 0x000fe20000800000 */
[----:B-----5:R5:W-:Y:S02]  /*6770*/  SYNCS.ARRIVE.TRANS64.RED.A1T0 RZ, [R0+URZ], RZ ;  /* 0x000000ff00ff79a7 */ /* 0x020be400081004ff */
[----:B-----5:R-:W-:Y:S04]  /*6780*/  SEL R0, RZ, 0x1, P1 ;  /* 0x00000001ff007807 */ /* 0x020fe80000800000 */
[----:B--2---:R-:W-:Y:S02]  /*6790*/  LOP3.LUT R165, R165, R0, RZ, 0x3c, !PT ;  /* 0x00000000a5a57212 */ /* 0x004fe400078e3cff */
.L_x_107:
[----:B------:R-:W-:Y:S05]  /*67a0*/  BSYNC B1 ;  /* 0x0000000000017941 */ /* 0x000fea0003800000 */
.L_x_106:
[----:B------:R-:W-:Y:S04]  /*67b0*/  SHF.R.U32.HI R0, RZ, 0x15, R71 ;  /* 0x00000015ff007819 */ /* 0x000fe80000011647 */
[----:B------:R-:W-:Y:S01]  /*67c0*/  LOP3.LUT P1, RZ, R0, 0x3, R159, 0x48, !PT ;  /* 0x0000000300ff7812 */ /* 0x000fe2000782489f */
[----:B------:R-:W-:Y:S01]  /*67d0*/  @!UPT UIADD3 URZ, UPT, UPT, URZ, URZ, URZ ;  /* 0x000000fffffff290 */ /* 0x000fe2000fffe0ff */
[----:B----4-:R-:W-:Y:S11]  /*67e0*/  @P0 BRA `(.L_x_111) ;  /* 0x0000000000080947 */ /* 0x010ff60003800000 */
[----:B------:R-:W2:Y:S02]  /*67f0*/  SYNCS.PHASECHK.TRANS64.TRYWAIT P0, [R177+URZ+0x150], R4 ;  /* 0x00015004b10075a7 */ /* 0x000ea400080011ff */
[----:B--2---:R-:W-:Y:S05]  /*6800*/  @!P0 BRA `(.L_x_112) ;  /* 0x0000006000d08947 */ /* 0x004fea0003800000 */
.L_x_111:
[----:B------:R-:W-:Y:S04]  /*6810*/  BSSY.RECONVERGENT B6, `(.L_x_113) ;  /* 0x0000012000067945 */ /* 0x000fe80003800200 */
[----:B------:R-:W-:Y:S05]  /*6820*/  @!P1 BRA `(.L_x_114) ;  /* 0x0000000000409947 */ /* 0x000fea0003800000 */
[----:B------:R-:W4:Y:S01]  /*6830*/  LDCU.64 UR8, c[0x4][0x78] ;  /* 0x01000f00ff0877ac */ /* 0x000f220008000a00 */
[----:B------:R-:W-:Y:S01]  /*6840*/  MOV R3, 0x0 ;  /* 0x0000000000037802 */ /* 0x000fe20000000f00 */
[----:B------:R-:W-:Y:S02]  /*6850*/  HFMA2 R12, -RZ, RZ, 0, 5.9604644775390625e-08 ;  /* 0x00000001ff0c7431 */ /* 0x000fe400000001ff */
[----:B-1----:R-:W-:Y:S02]  /*6860*/  IMAD.MOV.U32 R8, RZ, RZ, 0x192 ;  /* 0x00000192ff087424 */ /* 0x002fe400078e00ff */
[----:B------:R-:W-:Y:S01]  /*6870*/  IMAD.MOV.U32 R13, RZ, RZ, RZ ;  /* 0x000000ffff0d7224 */ /* 0x000fe200078e00ff */
[----:B------:R-:W1:Y:S01]  /*6880*/  LDCU.64 UR6, c[0x4][0x80] ;  /* 0x01001000ff0677ac */ /* 0x000e620008000a00 */
[----:B------:R-:W3:Y:S01]  /*6890*/  LDC.64 R2, c[0x4][R3] ;  /* 0x0100000003027b82 */ /* 0x000ee20000000a00 */
[----:B------:R-:W5:Y:S01]  /*68a0*/  LDCU.64 UR4, c[0x4][0x18] ;  /* 0x01000300ff0477ac */ /* 0x000f620008000a00 */
[----:B----4-:R-:W-:Y:S01]  /*68b0*/  MOV R5, UR9 ;  /* 0x0000000900057c02 */ /* 0x010fe20008000f00 */
[----:B--2---:R-:W-:Y:S01]  /*68c0*/  IMAD.U32 R4, RZ, RZ, UR8 ;  /* 0x00000008ff047e24 */ /* 0x004fe2000f8e00ff */
[----:B-1----:R-:W-:Y:S01]  /*68d0*/  MOV R7, UR7 ;  /* 0x0000000700077c02 */ /* 0x002fe20008000f00 */
[----:B------:R-:W-:Y:S01]  /*68e0*/  IMAD.U32 R6, RZ, RZ, UR6 ;  /* 0x00000006ff067e24 */ /* 0x000fe2000f8e00ff */
[----:B-----5:R-:W-:Y:S01]  /*68f0*/  MOV R11, UR5 ;  /* 0x00000005000b7c02 */ /* 0x020fe20008000f00 */
[----:B------:R-:W-:Y:S02]  /*6900*/  IMAD.U32 R10, RZ, RZ, UR4 ;  /* 0x00000004ff0a7e24 */ /* 0x000fe4000f8e00ff */
[----:B------:R-:W-:Y:S07]  /*6910*/  LEPC R20, `(.L_x_114) ;  /* 0x000000001014794e */ /* 0x000fee0000000000 */
[----:B---3--:R-:W-:Y:S05]  /*6920*/  CALL.ABS.NOINC R2 ;  /* 0x0000000002007343 */ /* 0x008fea0003c00000 */
.L_x_114:
[----:B------:R-:W-:Y:S05]  /*6930*/  BSYNC.RECONVERGENT B6 ;  /* 0x0000000000067941 */ /* 0x000fea0003800200 */
.L_x_113:
[-C--:B------:R-:W-:Y:S01]  /*6940*/  F2FP.F16.E4M3.UNPACK_B R74, R140.reuse ;  /* 0x0000008cff4a723e */ /* 0x080fe200020006ff */
[----:B------:R-:W-:Y:S05]  /*6950*/  WARPSYNC.ALL ;  /* 0x0000000000007948 */ /* 0x000fea0003800000 */
[----:B------:R-:W-:Y:S01]  /*6960*/  R2UR UR4, R71 ;  /* 0x00000000470472ca */ /* 0x000fe200000e0000 */
[--C-:B------:R-:W-:Y:S01]  /*6970*/  HADD2.F32 R72, -RZ, R74.reuse.H0_H0 ;  /* 0x2000004aff487230 */ /* 0x100fe20000004100 */
[----:B------:R-:W-:Y:S01]  /*6980*/  F2FP.F16.E4M3.UNPACK_B R76, R140.H1 ;  /* 0x0000008cff4c723e */ /* 0x000fe200030006ff */
[----:B------:R-:W-:Y:S01]  /*6990*/  HADD2.F32 R75, -RZ, R74.H1_H1 ;  /* 0x3000004aff4b7230 */ /* 0x000fe20000004100 */
[-C--:B------:R-:W-:Y:S01]  /*69a0*/  F2FP.F16.E4M3.UNPACK_B R78, R141.reuse ;  /* 0x0000008dff4e723e */ /* 0x080fe200020006ff */
[----:B------:R-:W-:Y:S01]  /*69b0*/  BSSY.RECONVERGENT B0, `(.L_x_115) ;  /* 0x000011d000007945 */ /* 0x000fe20003800200 */
[----:B------:R-:W-:Y:S01]  /*69c0*/  F2FP.F16.E4M3.UNPACK_B R80, R141.H1 ;  /* 0x0000008dff50723e */ /* 0x000fe200030006ff */
[----:B------:R-:W-:Y:S01]  /*69d0*/  HADD2.F32 R74, -RZ, R76.H0_H0 ;  /* 0x2000004cff4a7230 */ /* 0x000fe20000004100 */
[-C--:B------:R-:W-:Y:S01]  /*69e0*/  F2FP.F16.E4M3.UNPACK_B R82, R142.reuse ;  /* 0x0000008eff52723e */ /* 0x080fe200020006ff */
[--C-:B------:R-:W-:Y:S01]  /*69f0*/  HADD2.F32 R77, -RZ, R78.reuse.H0_H0 ;  /* 0x2000004eff4d7230 */ /* 0x100fe20000004100 */
[----:B------:R-:W-:Y:S01]  /*6a00*/  F2FP.F16.E4M3.UNPACK_B R84, R142.H1 ;  /* 0x0000008eff54723e */ /* 0x000fe200030006ff */
[----:B------:R-:W-:Y:S01]  /*6a10*/  HADD2.F32 R78, -RZ, R78.H1_H1 ;  /* 0x3000004eff4e7230 */ /* 0x000fe20000004100 */
[-C--:B------:R-:W-:Y:S01]  /*6a20*/  F2FP.F16.E4M3.UNPACK_B R86, R143.reuse ;  /* 0x0000008fff56723e */ /* 0x080fe200020006ff */
[----:B-12---:R-:W3:Y:S01]  /*6a30*/  LDTM.x64 R4, tmem[UR4] ;  /* 0x00000004000479ee */ /* 0x006ee20008340000 */
[----:B------:R-:W-:Y:S01]  /*6a40*/  F2FP.F16.E4M3.UNPACK_B R88, R143.H1 ;  /* 0x0000008fff58723e */ /* 0x000fe200030006ff */
[----:B------:R-:W-:Y:S01]  /*6a50*/  HADD2.F32 R76, -RZ, R76.H1_H1 ;  /* 0x3000004cff4c7230 */ /* 0x000fe20000004100 */
[-C--:B------:R-:W-:Y:S01]  /*6a60*/  F2FP.F16.E4M3.UNPACK_B R90, R144.reuse ;  /* 0x00000090ff5a723e */ /* 0x080fe200020006ff */
[----:B------:R-:W-:Y:S01]  /*6a70*/  HADD2.F32 R79, -RZ, R80.H0_H0 ;  /* 0x20000050ff4f7230 */ /* 0x000fe20000004100 */
[----:B------:R-:W-:Y:S01]  /*6a80*/  F2FP.F16.E4M3.UNPACK_B R92, R144.H1 ;  /* 0x00000090ff5c723e */ /* 0x000fe200030006ff */
[--C-:B------:R-:W-:Y:S01]  /*6a90*/  HADD2.F32 R81, -RZ, R82.reuse.H0_H0 ;  /* 0x20000052ff517230 */ /* 0x100fe20000004100 */
[----:B------:R-:W-:Y:S01]  /*6aa0*/  SHF.L.U32 R182, R164, 0x4, RZ ;  /* 0x00000004a4b67819 */ /* 0x000fe200000006ff */
[----:B------:R-:W-:Y:S01]  /*6ab0*/  HADD2.F32 R82, -RZ, R82.H1_H1 ;  /* 0x30000052ff527230 */ /* 0x000fe20000004100 */
[----:B------:R-:W-:Y:S01]  /*6ac0*/  SHF.L.U32 R188, R163, 0x4, RZ ;  /* 0x00000004a3bc7819 */ /* 0x000fe200000006ff */
[--C-:B------:R-:W-:Y:S01]  /*6ad0*/  HADD2.F32 R85, -RZ, R86.reuse.H0_H0 ;  /* 0x20000056ff557230 */ /* 0x100fe20000004100 */
[----:B------:R-:W-:Y:S01]  /*6ae0*/  IADD3 R176, PT, PT, R171, R182, RZ ;  /* 0x000000b6abb07210 */ /* 0x000fe20007ffe0ff */
[----:B------:R-:W-:Y:S01]  /*6af0*/  HADD2.F32 R86, -RZ, R86.H1_H1 ;  /* 0x30000056ff567230 */ /* 0x000fe20000004100 */
[----:B------:R-:W-:Y:S01]  /*6b00*/  SHF.L.U32 R183, R169, 0x4, RZ ;  /* 0x00000004a9b77819 */ /* 0x000fe200000006ff */
[--C-:B------:R-:W-:Y:S01]  /*6b10*/  HADD2.F32 R89, -RZ, R90.reuse.H0_H0 ;  /* 0x2000005aff597230 */ /* 0x100fe20000004100 */
[----:B------:R-:W-:Y:S01]  /*6b20*/  F2FP.F16.E4M3.UNPACK_B R94, R145 ;  /* 0x00000091ff5e723e */ /* 0x000fe200020006ff */
[----:B------:R-:W-:Y:S01]  /*6b30*/  HADD2.F32 R90, -RZ, R90.H1_H1 ;  /* 0x3000005aff5a7230 */ /* 0x000fe20000004100 */
[----:B------:R-:W-:Y:S01]  /*6b40*/  IADD3 R178, PT, PT, R183, R176, RZ ;  /* 0x000000b0b7b27210 */ /* 0x000fe20007ffe0ff */
[----:B------:R-:W-:Y:S01]  /*6b50*/  HADD2.F32 R80, -RZ, R80.H1_H1 ;  /* 0x30000050ff507230 */ /* 0x000fe20000004100 */
[----:B------:R-:W-:Y:S01]  /*6b60*/  F2FP.F16.E4M3.UNPACK_B R98, R146 ;  /* 0x00000092ff62723e */ /* 0x000fe200020006ff */
[--C-:B------:R-:W-:Y:S01]  /*6b70*/  HADD2.F32 R93, -RZ, R94.reuse.H0_H0 ;  /* 0x2000005eff5d7230 */ /* 0x100fe20000004100 */
[----:B------:R-:W-:Y:S01]  /*6b80*/  F2FP.F16.E4M3.UNPACK_B R102, R147 ;  /* 0x00000093ff66723e */ /* 0x000fe200020006ff */
[----:B------:R-:W-:Y:S01]  /*6b90*/  HADD2.F32 R94, -RZ, R94.H1_H1 ;  /* 0x3000005eff5e7230 */ /* 0x000fe20000004100 */
[----:B------:R-:W-:Y:S01]  /*6ba0*/  F2FP.F16.E4M3.UNPACK_B R106, R148 ;  /* 0x00000094ff6a723e */ /* 0x000fe200020006ff */
[C---:B---3--:R-:W-:Y:S01]  /*6bb0*/  FMUL R0, R70.reuse, R4 ;  /* 0x0000000446007220 */ /* 0x048fe20000400000 */
[C---:B------:R-:W-:Y:S01]  /*6bc0*/  FMUL R2, R70.reuse, R5 ;  /* 0x0000000546027220 */ /* 0x040fe20000400000 */
[C---:B------:R-:W-:Y:S01]  /*6bd0*/  FMUL R4, R70.reuse, R8 ;  /* 0x0000000846047220 */ /* 0x040fe20000400000 */
[C---:B------:R-:W-:Y:S01]  /*6be0*/  FMUL R5, R70.reuse, R9 ;  /* 0x0000000946057220 */ /* 0x040fe20000400000 */
[C---:B------:R-:W-:Y:S01]  /*6bf0*/  FFMA R0, R73.reuse, R72, R0 ;  /* 0x0000004849007223 */ /* 0x040fe20000000000 */
[C---:B------:R-:W-:Y:S01]  /*6c00*/  FFMA R2, R73.reuse, R75, R2 ;  /* 0x0000004b49027223 */ /* 0x040fe20000000002 */
[C---:B------:R-:W-:Y:S01]  /*6c10*/  FMUL R8, R70.reuse, R12 ;  /* 0x0000000c46087220 */ /* 0x040fe20000400000 */
[C---:B------:R-:W-:Y:S01]  /*6c20*/  FMUL R9, R70.reuse, R13 ;  /* 0x0000000d46097220 */ /* 0x040fe20000400000 */
[C---:B------:R-:W-:Y:S01]  /*6c30*/  FMUL R12, R70.reuse, R16 ;  /* 0x00000010460c7220 */ /* 0x040fe20000400000 */
[C---:B------:R-:W-:Y:S01]  /*6c40*/  FMUL R13, R70.reuse, R17 ;  /* 0x00000011460d7220 */ /* 0x040fe20000400000 */
[C---:B------:R-:W-:Y:S01]  /*6c50*/  FMUL R16, R70.reuse, R20 ;  /* 0x0000001446107220 */ /* 0x040fe20000400000 */
[C---:B------:R-:W-:Y:S01]  /*6c60*/  FMUL R17, R70.reuse, R21 ;  /* 0x0000001546117220 */ /* 0x040fe20000400000 */
[C---:B------:R-:W-:Y:S01]  /*6c70*/  FMUL R20, R70.reuse, R24 ;  /* 0x0000001846147220 */ /* 0x040fe20000400000 */
[C---:B------:R-:W-:Y:S01]  /*6c80*/  FMUL R21, R70.reuse, R25 ;  /* 0x0000001946157220 */ /* 0x040fe20000400000 */
[--C-:B------:R-:W-:Y:S02]  /*6c90*/  HADD2.F32 R97, -RZ, R98.reuse.H0_H0 ;  /* 0x20000062ff617230 */ /* 0x100fe40000004100 */
[C---:B------:R-:W-:Y:S01]  /*6ca0*/  FMUL R24, R70.reuse, R28 ;  /* 0x0000001c46187220 */ /* 0x040fe20000400000 */
[----:B------:R-:W-:Y:S02]  /*6cb0*/  HADD2.F32 R98, -RZ, R98.H1_H1 ;  /* 0x30000062ff627230 */ /* 0x000fe40000004100 */
[C---:B------:R-:W-:Y:S01]  /*6cc0*/  FMUL R25, R70.reuse, R29 ;  /* 0x0000001d46197220 */ /* 0x040fe20000400000 */
[--C-:B------:R-:W-:Y:S02]  /*6cd0*/  HADD2.F32 R101, -RZ, R102.reuse.H0_H0 ;  /* 0x20000066ff657230 */ /* 0x100fe40000004100 */
[C---:B------:R-:W-:Y:S01]  /*6ce0*/  FMUL R28, R70.reuse, R32 ;  /* 0x00000020461c7220 */ /* 0x040fe20000400000 */
[----:B------:R-:W-:Y:S02]  /*6cf0*/  HADD2.F32 R102, -RZ, R102.H1_H1 ;  /* 0x30000066ff667230 */ /* 0x000fe40000004100 */
[C---:B------:R-:W-:Y:S01]  /*6d00*/  FMUL R29, R70.reuse, R33 ;  /* 0x00000021461d7220 */ /* 0x040fe20000400000 */
[--C-:B------:R-:W-:Y:S02]  /*6d10*/  HADD2.F32 R105, -RZ, R106.reuse.H0_H0 ;  /* 0x2000006aff697230 */ /* 0x100fe40000004100 */
[C---:B------:R-:W-:Y:S01]  /*6d20*/  FMUL R32, R70.reuse, R36 ;  /* 0x0000002446207220 */ /* 0x040fe20000400000 */
[----:B------:R-:W-:Y:S01]  /*6d30*/  F2FP.F16.E4M3.UNPACK_B R96, R145.H1 ;  /* 0x00000091ff60723e */ /* 0x000fe200030006ff */
[----:B------:R-:W-:Y:S02]  /*6d40*/  HADD2.F32 R106, -RZ, R106.H1_H1 ;  /* 0x3000006aff6a7230 */ /* 0x000fe40000004100 */
[C---:B------:R-:W-:Y:S01]  /*6d50*/  FMUL R33, R70.reuse, R37 ;  /* 0x0000002546217220 */ /* 0x040fe20000400000 */
[C---:B------:R-:W-:Y:S01]  /*6d60*/  FMUL R36, R70.reuse, R40 ;  /* 0x0000002846247220 */ /* 0x040fe20000400000 */
[----:B------:R-:W-:Y:S01]  /*6d70*/  F2FP.F16.E4M3.UNPACK_B R100, R146.H1 ;  /* 0x00000092ff64723e */ /* 0x000fe200030006ff */
        /* <DEDUP_REMOVED lines=8> */
[----:B------:R-:W-:Y:S01]  /*6e00*/  F2FP.F16.E4M3.UNPACK_B R110, R149 ;  /* 0x00000095ff6e723e */ /* 0x000fe200020006ff */
[C---:B------:R-:W-:Y:S01]  /*6e10*/  FMUL R49, R70.reuse, R53 ;  /* 0x0000003546317220 */ /* 0x040fe20000400000 */
[C---:B------:R-:W-:Y:S01]  /*6e20*/  FMUL R52, R70.reuse, R56 ;  /* 0x0000003846347220 */ /* 0x040fe20000400000 */
[----:B------:R-:W-:Y:S01]  /*6e30*/  F2FP.F16.E4M3.UNPACK_B R112, R149.H1 ;  /* 0x00000095ff70723e */ /* 0x000fe200030006ff */
[C---:B------:R-:W-:Y:S01]  /*6e40*/  FMUL R53, R70.reuse, R57 ;  /* 0x0000003946357220 */ /* 0x040fe20000400000 */
[--C-:B------:R-:W-:Y:S02]  /*6e50*/  HADD2.F32 R109, -RZ, R110.reuse.H0_H0 ;  /* 0x2000006eff6d7230 */ /* 0x100fe40000004100 */
[C---:B------:R-:W-:Y:S01]  /*6e60*/  FMUL R56, R70.reuse, R60 ;  /* 0x0000003c46387220 */ /* 0x040fe20000400000 */
[----:B------:R-:W-:Y:S01]  /*6e70*/  F2FP.F16.E4M3.UNPACK_B R114, R150 ;  /* 0x00000096ff72723e */ /* 0x000fe200020006ff */
[----:B------:R-:W-:Y:S02]  /*6e80*/  HADD2.F32 R110, -RZ, R110.H1_H1 ;  /* 0x3000006eff6e7230 */ /* 0x000fe40000004100 */
[C---:B------:R-:W-:Y:S01]  /*6e90*/  FMUL R57, R70.reuse, R61 ;  /* 0x0000003d46397220 */ /* 0x040fe20000400000 */
[C---:B------:R-:W-:Y:S01]  /*6ea0*/  FMUL R60, R70.reuse, R64 ;  /* 0x00000040463c7220 */ /* 0x040fe20000400000 */
[----:B------:R-:W-:Y:S01]  /*6eb0*/  F2FP.F16.E4M3.UNPACK_B R116, R150.H1 ;  /* 0x00000096ff74723e */ /* 0x000fe200030006ff */
[--C-:B------:R-:W-:Y:S02]  /*6ec0*/  HADD2.F32 R113, -RZ, R114.reuse.H0_H0 ;  /* 0x20000072ff717230 */ /* 0x100fe40000004100 */
[C---:B------:R-:W-:Y:S01]  /*6ed0*/  FMUL R61, R70.reuse, R65 ;  /* 0x00000041463d7220 */ /* 0x040fe20000400000 */
[----:B------:R-:W-:Y:S02]  /*6ee0*/  HADD2.F32 R114, -RZ, R114.H1_H1 ;  /* 0x30000072ff727230 */ /* 0x000fe40000004100 */
[C---:B------:R-:W-:Y:S01]  /*6ef0*/  FMUL R3, R70.reuse, R6 ;  /* 0x0000000646037220 */ /* 0x040fe20000400000 */
[----:B------:R-:W-:Y:S01]  /*6f00*/  F2FP.F16.E4M3.UNPACK_B R118, R151 ;  /* 0x00000097ff76723e */ /* 0x000fe200020006ff */
[C---:B------:R-:W-:Y:S01]  /*6f10*/  FMUL R7, R70.reuse, R7 ;  /* 0x0000000746077220 */ /* 0x040fe20000400000 */
[C---:B------:R-:W-:Y:S01]  /*6f20*/  FMUL R6, R70.reuse, R10 ;  /* 0x0000000a46067220 */ /* 0x040fe20000400000 */
[----:B------:R-:W-:Y:S01]  /*6f30*/  F2FP.F16.E4M3.UNPACK_B R120, R151.H1 ;  /* 0x00000097ff78723e */ /* 0x000fe200030006ff */
[C---:B------:R-:W-:Y:S01]  /*6f40*/  FFMA R3, R73.reuse, R74, R3 ;  /* 0x0000004a49037223 */ /* 0x040fe20000000003 */
[C---:B------:R-:W-:Y:S01]  /*6f50*/  FFMA R7, R73.reuse, R76, R7 ;  /* 0x0000004c49077223 */ /* 0x040fe20000000007 */
[----:B------:R-:W-:Y:S01]  /*6f60*/  F2FP.F16.E4M3.UNPACK_B R122, R152 ;  /* 0x00000098ff7a723e */ /* 0x000fe200020006ff */
[C---:B------:R-:W-:Y:S01]  /*6f70*/  FFMA R4, R73.reuse, R77, R4 ;  /* 0x0000004d49047223 */ /* 0x040fe20000000004 */
[C---:B------:R-:W-:Y:S01]  /*6f80*/  FFMA R5, R73.reuse, R78, R5 ;  /* 0x0000004e49057223 */ /* 0x040fe20000000005 */
[----:B------:R-:W-:Y:S01]  /*6f90*/  F2FP.F16.E4M3.UNPACK_B R124, R152.H1 ;  /* 0x00000098ff7c723e */ /* 0x000fe200030006ff */
[----:B------:R-:W-:Y:S01]  /*6fa0*/  FFMA R6, R73, R79, R6 ;  /* 0x0000004f49067223 */ /* 0x000fe20000000006 */
[----:B------:R-:W-:Y:S01]  /*6fb0*/  F2FP.SATFINITE.E4M3.F32.PACK_AB_MERGE_C R179, R7, R3, RZ ;  /* 0x0000000307b3723e */ /* 0x000fe200048070ff */
[----:B------:R-:W-:Y:S02]  /*6fc0*/  HADD2.F32 R117, -RZ, R118.H0_H0 ;  /* 0x20000076ff757230 */ /* 0x000fe40000004100 */
[----:B------:R-:W-:Y:S01]  /*6fd0*/  FMUL R11, R70, R11 ;  /* 0x0000000b460b7220 */ /* 0x000fe20000400000 */
[----:B------:R-:W-:Y:S01]  /*6fe0*/  HADD2.F32 R83, -RZ, R84.H0_H0 ;  /* 0x20000054ff537230 */ /* 0x000fe20000004100 */
[----:B------:R-:W-:Y:S01]  /*6ff0*/  F2FP.SATFINITE.E4M3.F32.PACK_AB_MERGE_C R184, R2, R0, R179 ;  /* 0x0000000002b8723e */ /* 0x000fe200048070b3 */
[----:B------:R-:W-:Y:S01]  /*7000*/  HADD2.F32 R118, -RZ, R118.H1_H1 ;  /* 0x30000076ff767230 */ /* 0x000fe20000004100 */
[----:B------:R-:W-:Y:S01]  /*7010*/  IADD3 R179, PT, PT, R171, R188, RZ ;  /* 0x000000bcabb37210 */ /* 0x000fe20007ffe0ff */
[C---:B------:R-:W-:Y:S01]  /*7020*/  FFMA R11, R73.reuse, R80, R11 ;  /* 0x00000050490b7223 */ /* 0x040fe2000000000b */
[C---:B------:R-:W-:Y:S01]  /*7030*/  FFMA R8, R73.reuse, R81, R8 ;  /* 0x0000005149087223 */ /* 0x040fe20000000008 */
[----:B------:R-:W-:Y:S01]  /*7040*/  FFMA R9, R73, R82, R9 ;  /* 0x0000005249097223 */ /* 0x000fe20000000009 */
[----:B------:R-:W-:Y:S02]  /*7050*/  HADD2.F32 R121, -RZ, R122.H0_H0 ;  /* 0x2000007aff797230 */ /* 0x000fe40000004100 */
[C---:B------:R-:W-:Y:S01]  /*7060*/  FMUL R10, R70.reuse, R14 ;  /* 0x0000000e460a7220 */ /* 0x040fe20000400000 */
[----:B------:R-:W-:Y:S01]  /*7070*/  HADD2.F32 R84, -RZ, R84.H1_H1 ;  /* 0x30000054ff547230 */ /* 0x000fe20000004100 */
[----:B------:R-:W-:Y:S01]  /*7080*/  F2FP.SATFINITE.E4M3.F32.PACK_AB_MERGE_C R185, R11, R6, RZ ;  /* 0x000000060bb9723e */ /* 0x000fe200048070ff */
[----:B------:R-:W-:Y:S02]  /*7090*/  HADD2.F32 R122, -RZ, R122.H1_H1 ;  /* 0x3000007aff7a7230 */ /* 0x000fe40000004100 */
[----:B------:R-:W-:Y:S01]  /*70a0*/  FFMA R10, R73, R83, R10 ;  /* 0x00000053490a7223 */ /* 0x000fe2000000000a */
[C---:B------:R-:W-:Y:S01]  /*70b0*/  FMUL R15, R70.reuse, R15 ;  /* 0x0000000f460f7220 */ /* 0x040fe20000400000 */
[--C-:B------:R-:W-:Y:S01]  /*70c0*/  HADD2.F32 R87, -RZ, R88.reuse.H0_H0 ;  /* 0x20000058ff577230 */ /* 0x100fe20000004100 */
[----:B------:R-:W-:Y:S01]  /*70d0*/  F2FP.SATFINITE.E4M3.F32.PACK_AB_MERGE_C R185, R5, R4, R185 ;  /* 0x0000000405b9723e */ /* 0x000fe200048070b9 */
[----:B------:R-:W-:Y:S02]  /*70e0*/  HADD2.F32 R88, -RZ, R88.H1_H1 ;  /* 0x30000058ff587230 */ /* 0x000fe40000004100 */
[C---:B------:R-:W-:Y:S01]  /*70f0*/  FFMA R15, R73.reuse, R84, R15 ;  /* 0x00000054490f7223 */ /* 0x040fe2000000000f */
[C---:B------:R-:W-:Y:S01]  /*7100*/  FFMA R12, R73.reuse, R85, R12 ;  /* 0x00000055490c7223 */ /* 0x040fe2000000000c */
[----:B------:R-:W-:Y:S01]  /*7110*/  FFMA R13, R73, R86, R13 ;  /* 0x00000056490d7223 */ /* 0x000fe2000000000d */
[C---:B------:R-:W-:Y:S01]  /*7120*/  FMUL R14, R70.reuse, R18 ;  /* 0x00000012460e7220 */ /* 0x040fe20000400000 */
[----:B------:R-:W-:Y:S01]  /*7130*/  F2FP.F16.E4M3.UNPACK_B R126, R153 ;  /* 0x00000099ff7e723e */ /* 0x000fe200020006ff */
[C---:B------:R-:W-:Y:S01]  /*7140*/  FMUL R19, R70.reuse, R19 ;  /* 0x0000001346137220 */ /* 0x040fe20000400000 */
[----:B------:R-:W-:Y:S01]  /*7150*/  HADD2.F32 R91, -RZ, R92.H0_H0 ;  /* 0x2000005cff5b7230 */ /* 0x000fe20000004100 */
[----:B------:R-:W-:Y:S01]  /*7160*/  F2FP.SATFINITE.E4M3.F32.PACK_AB_MERGE_C R186, R15, R10, RZ ;  /* 0x0000000a0fba723e */ /* 0x000fe200048070ff */
[C---:B------:R-:W-:Y:S01]  /*7170*/  FFMA R14, R73.reuse, R87, R14 ;  /* 0x00000057490e7223 */ /* 0x040fe2000000000e */
[C---:B------:R-:W-:Y:S01]  /*7180*/  FFMA R19, R73.reuse, R88, R19 ;  /* 0x0000005849137223 */ /* 0x040fe20000000013 */
[C---:B------:R-:W-:Y:S01]  /*7190*/  FFMA R16, R73.reuse, R89, R16 ;  /* 0x0000005949107223 */ /* 0x040fe20000000010 */
[----:B------:R-:W-:Y:S01]  /*71a0*/  F2FP.F16.E4M3.UNPACK_B R128, R153.H1 ;  /* 0x00000099ff80723e */ /* 0x000fe200030006ff */
[----:B------:R-:W-:Y:S01]  /*71b0*/  FFMA R17, R73, R90, R17 ;  /* 0x0000005a49117223 */ /* 0x000fe20000000011 */
[----:B------:R-:W-:Y:S01]  /*71c0*/  F2FP.SATFINITE.E4M3.F32.PACK_AB_MERGE_C R186, R9, R8, R186 ;  /* 0x0000000809ba723e */ /* 0x000fe200048070ba */
[--C-:B------:R-:W-:Y:S01]  /*71d0*/  HADD2.F32 R125, -RZ, R126.reuse.H0_H0 ;  /* 0x2000007eff7d7230 */ /* 0x100fe20000004100 */
[----:B------:R-:W-:Y:S01]  /*71e0*/  F2FP.SATFINITE.E4M3.F32.PACK_AB_MERGE_C R187, R19, R14, RZ ;  /* 0x0000000e13bb723e */ /* 0x000fe200048070ff */
[----:B------:R-:W-:Y:S02]  /*71f0*/  HADD2.F32 R126, -RZ, R126.H1_H1 ;  /* 0x3000007eff7e7230 */ /* 0x000fe40000004100 */
[C---:B------:R-:W-:Y:S01]  /*7200*/  FMUL R18, R70.reuse, R22 ;  /* 0x0000001646127220 */ /* 0x040fe20000400000 */
[----:B------:R-:W-:Y:S01]  /*7210*/  HADD2.F32 R92, -RZ, R92.H1_H1 ;  /* 0x3000005cff5c7230 */ /* 0x000fe20000004100 */
[----:B------:R-:W-:Y:S01]  /*7220*/  F2FP.SATFINITE.E4M3.F32.PACK_AB_MERGE_C R187, R13, R12, R187 ;  /* 0x0000000c0dbb723e */ /* 0x000fe200048070bb */
[C---:B------:R-:W-:Y:S01]  /*7230*/  FMUL R23, R70.reuse, R23 ;  /* 0x0000001746177220 */ /* 0x040fe20000400000 */
[--C-:B------:R-:W-:Y:S02]  /*7240*/  HADD2.F32 R95, -RZ, R96.reuse.H0_H0 ;  /* 0x20000060ff5f7230 */ /* 0x100fe40000004100 */
[C---:B------:R-:W-:Y:S01]  /*7250*/  FFMA R18, R73.reuse, R91, R18 ;  /* 0x0000005b49127223 */ /* 0x040fe20000000012 */
[----:B------:R-:W-:Y:S01]  /*7260*/  HADD2.F32 R96, -RZ, R96.H1_H1 ;  /* 0x30000060ff607230 */ /* 0x000fe20000004100 */
[----:B------:R1:W-:Y:S01]  /*7270*/  STS.128 [R137+UR44+0x8200], R184 ;  /* 0x008200b889007988 */ /* 0x0003e20008000c2c */
        /* <DEDUP_REMOVED lines=48> */
[----:B------:R1:W-:Y:S01]  /*7580*/  STS.128 [R176+0x8010], R192 ;  /* 0x008010c0b0007388 */ /* 0x0003e20000000c00 */
[C---:B------:R-:W-:Y:S01]  /*7590*/  FFMA R39, R73.reuse, R108, R39 ;  /* 0x0000006c49277223 */ /* 0x040fe20000000027 */
[C---:B------:R-:W-:Y:S01]  /*75a0*/  FFMA R36, R73.reuse, R109, R36 ;  /* 0x0000006d49247223 */ /* 0x040fe20000000024 */
[----:B------:R-:W-:Y:S01]  /*75b0*/  FFMA R37, R73, R110, R37 ;  /* 0x0000006e49257223 */ /* 0x000fe20000000025 */
[----:B------:R-:W-:Y:S01]  /*75c0*/  FMUL R38, R70, R42 ;  /* 0x0000002a46267220 */ /* 0x000fe20000400000 */
[----:B------:R-:W-:Y:S01]  /*75d0*/  ISETP.NE.AND P0, PT, R174, RZ, PT ;  /* 0x000000ffae00720c */ /* 0x000fe20003f05270 */
[C---:B------:R-:W-:Y:S01]  /*75e0*/  FMUL R43, R70.reuse, R43 ;  /* 0x0000002b462b7220 */ /* 0x040fe20000400000 */
[--C-:B------:R-:W-:Y:S01]  /*75f0*/  HADD2.F32 R115, -RZ, R116.reuse.H0_H0 ;  /* 0x20000074ff737230 */ /* 0x100fe20000004100 */
[----:B------:R-:W-:Y:S01]  /*7600*/  F2FP.SATFINITE.E4M3.F32.PACK_AB_MERGE_C R196, R39, R34, RZ ;  /* 0x0000002227c4723e */ /* 0x000fe200048070ff */
[C---:B------:R-:W-:Y:S01]  /*7610*/  FFMA R38, R73.reuse, R111, R38 ;  /* 0x0000006f49267223 */ /* 0x040fe20000000026 */
[C---:B------:R-:W-:Y:S01]  /*7620*/  FFMA R43, R73.reuse, R112, R43 ;  /* 0x00000070492b7223 */ /* 0x040fe2000000002b */
[----:B------:R-:W-:Y:S01]  /*7630*/  FFMA R40, R73, R113, R40 ;  /* 0x0000007149287223 */ /* 0x000fe20000000028 */
[----:B------:R-:W-:Y:S01]  /*7640*/  F2FP.SATFINITE.E4M3.F32.PACK_AB_MERGE_C R196, R33, R32, R196 ;  /* 0x0000002021c4723e */ /* 0x000fe200048070c4 */
[----:B------:R-:W-:Y:S01]  /*7650*/  FFMA R41, R73, R114, R41 ;  /* 0x0000007249297223 */ /* 0x000fe20000000029 */
[----:B------:R-:W-:Y:S01]  /*7660*/  HADD2.F32 R116, -RZ, R116.H1_H1 ;  /* 0x30000074ff747230 */ /* 0x000fe20000004100 */
[----:B------:R-:W-:Y:S01]  /*7670*/  F2FP.SATFINITE.E4M3.F32.PACK_AB_MERGE_C R197, R43, R38, RZ ;  /* 0x000000262bc5723e */ /* 0x000fe200048070ff */
[C---:B------:R-:W-:Y:S01]  /*7680*/  FMUL R42, R70.reuse, R46 ;  /* 0x0000002e462a7220 */ /* 0x040fe20000400000 */
[C---:B------:R-:W-:Y:S01]  /*7690*/  FMUL R47, R70.reuse, R47 ;  /* 0x0000002f462f7220 */ /* 0x040fe20000400000 */
[--C-:B------:R-:W-:Y:S01]  /*76a0*/  HADD2.F32 R119, -RZ, R120.reuse.H0_H0 ;  /* 0x20000078ff777230 */ /* 0x100fe20000004100 */
[----:B------:R-:W-:Y:S01]  /*76b0*/  F2FP.SATFINITE.E4M3.F32.PACK_AB_MERGE_C R197, R37, R36, R197 ;  /* 0x0000002425c5723e */ /* 0x000fe200048070c5 */
[C---:B------:R-:W-:Y:S01]  /*76c0*/  FFMA R42, R73.reuse, R115, R42 ;  /* 0x00000073492a7223 */ /* 0x040fe2000000002a */
[C---:B------:R-:W-:Y:S01]  /*76d0*/  FFMA R47, R73.reuse, R116, R47 ;  /* 0x00000074492f7223 */ /* 0x040fe2000000002f */
[----:B------:R-:W-:Y:S01]  /*76e0*/  FFMA R44, R73, R117, R44 ;  /* 0x00000075492c7223 */ /* 0x000fe2000000002c */
[----:B------:R-:W-:Y:S01]  /*76f0*/  ISETP.NE.AND P6, PT, R189, RZ, PT ;  /* 0x000000ffbd00720c */ /* 0x000fe20003fc5270 */
[----:B------:R-:W-:Y:S01]  /*7700*/  FFMA R45, R73, R118, R45 ;  /* 0x00000076492d7223 */ /* 0x000fe2000000002d */
[----:B------:R-:W-:Y:S01]  /*7710*/  HADD2.F32 R120, -RZ, R120.H1_H1 ;  /* 0x30000078ff787230 */ /* 0x000fe20000004100 */
[----:B------:R-:W-:Y:S01]  /*7720*/  F2FP.SATFINITE.E4M3.F32.PACK_AB_MERGE_C R198, R47, R42, RZ ;  /* 0x0000002a2fc6723e */ /* 0x000fe200048070ff */
[C---:B------:R-:W-:Y:S01]  /*7730*/  FMUL R46, R70.reuse, R50 ;  /* 0x00000032462e7220 */ /* 0x040fe20000400000 */
[C---:B------:R-:W-:Y:S01]  /*7740*/  FMUL R51, R70.reuse, R51 ;  /* 0x0000003346337220 */ /* 0x040fe20000400000 */
[--C-:B------:R-:W-:Y:S02]  /*7750*/  HADD2.F32 R123, -RZ, R124.reuse.H0_H0 ;  /* 0x2000007cff7b7230 */ /* 0x100fe40000004100 */
[C---:B------:R-:W-:Y:S01]  /*7760*/  FMUL R50, R70.reuse, R54 ;  /* 0x0000003646327220 */ /* 0x040fe20000400000 */
[C---:B------:R-:W-:Y:S01]  /*7770*/  FFMA R46, R73.reuse, R119, R46 ;  /* 0x00000077492e7223 */ /* 0x040fe2000000002e */
[----:B------:R-:W-:Y:S02]  /*7780*/  HADD2.F32 R124, -RZ, R124.H1_H1 ;  /* 0x3000007cff7c7230 */ /* 0x000fe40000004100 */
[C---:B------:R-:W-:Y:S01]  /*7790*/  FFMA R51, R73.reuse, R120, R51 ;  /* 0x0000007849337223 */ /* 0x040fe20000000033 */
[C---:B------:R-:W-:Y:S01]  /*77a0*/  FMUL R55, R70.reuse, R55 ;  /* 0x0000003746377220 */ /* 0x040fe20000400000 */
[C---:B------:R-:W-:Y:S01]  /*77b0*/  FFMA R48, R73.reuse, R121, R48 ;  /* 0x0000007949307223 */ /* 0x040fe20000000030 */
[C---:B------:R-:W-:Y:S01]  /*77c0*/  FFMA R49, R73.reuse, R122, R49 ;  /* 0x0000007a49317223 */ /* 0x040fe20000000031 */
[--C-:B------:R-:W-:Y:S02]  /*77d0*/  HADD2.F32 R127, -RZ, R128.reuse.H0_H0 ;  /* 0x20000080ff7f7230 */ /* 0x100fe40000004100 */
[C---:B------:R-:W-:Y:S01]  /*77e0*/  FFMA R50, R73.reuse, R123, R50 ;  /* 0x0000007b49327223 */ /* 0x040fe20000000032 */
[----:B------:R-:W-:Y:S02]  /*77f0*/  HADD2.F32 R128, -RZ, R128.H1_H1 ;  /* 0x30000080ff807230 */ /* 0x000fe40000004100 */
[C---:B------:R-:W-:Y:S01]  /*7800*/  FMUL R54, R70.reuse, R58 ;  /* 0x0000003a46367220 */ /* 0x040fe20000400000 */
        /* <DEDUP_REMOVED lines=16> */
[----:B------:R-:W-:Y:S01]  /*7910*/  FFMA R63, R73, R132, R63 ;  /* 0x00000084493f7223 */ /* 0x000fe2000000003f */
[----:B------:R-:W-:Y:S01]  /*7920*/  FMUL R67, R70, R67 ;  /* 0x0000004346437220 */ /* 0x000fe20000400000 */
[----:B------:R-:W-:Y:S01]  /*7930*/  F2FP.SATFINITE.E4M3.F32.PACK_AB_MERGE_C R199, R51, R46, RZ ;  /* 0x0000002e33c7723e */ /* 0x000fe200048070ff */
[C---:B------:R-:W-:Y:S01]  /*7940*/  FFMA R60, R73.reuse, R133, R60 ;  /* 0x00000085493c7223 */ /* 0x040fe2000000003c */
[C---:B------:R-:W-:Y:S01]  /*7950*/  FFMA R61, R73.reuse, R134, R61 ;  /* 0x00000086493d7223 */ /* 0x040fe2000000003d */
[C---:B------:R-:W-:Y:S01]  /*7960*/  FFMA R62, R73.reuse, R135, R62 ;  /* 0x00000087493e7223 */ /* 0x040fe2000000003e */
[----:B------:R-:W-:Y:S01]  /*7970*/  FFMA R67, R73, R136, R67 ;  /* 0x0000008849437223 */ /* 0x000fe20000000043 */
[----:B------:R-:W-:Y:S02]  /*7980*/  F2FP.SATFINITE.E4M3.F32.PACK_AB_MERGE_C R198, R41, R40, R198 ;  /* 0x0000002829c6723e */ /* 0x000fe400048070c6 */
[----:B------:R-:W-:Y:S02]  /*7990*/  F2FP.SATFINITE.E4M3.F32.PACK_AB_MERGE_C R199, R45, R44, R199 ;  /* 0x0000002c2dc7723e */ /* 0x000fe400048070c7 */
[----:B------:R-:W-:Y:S02]  /*79a0*/  F2FP.SATFINITE.E4M3.F32.PACK_AB_MERGE_C R200, R55, R50, RZ ;  /* 0x0000003237c8723e */ /* 0x000fe400048070ff */
[----:B------:R-:W-:Y:S01]  /*79b0*/  F2FP.SATFINITE.E4M3.F32.PACK_AB_MERGE_C R201, R59, R54, RZ ;  /* 0x000000363bc9723e */ /* 0x000fe200048070ff */
[----:B------:R1:W-:Y:S01]  /*79c0*/  STS.128 [R179+0x8020], R196 ;  /* 0x008020c4b3007388 */ /* 0x0003e20000000c00 */
[----:B------:R-:W-:Y:S02]  /*79d0*/  F2FP.SATFINITE.E4M3.F32.PACK_AB_MERGE_C R202, R63, R58, RZ ;  /* 0x0000003a3fca723e */ /* 0x000fe400048070ff */
[----:B------:R-:W-:Y:S02]  /*79e0*/  F2FP.SATFINITE.E4M3.F32.PACK_AB_MERGE_C R203, R67, R62, RZ ;  /* 0x0000003e43cb723e */ /* 0x000fe400048070ff */
[----:B------:R-:W-:Y:S02]  /*79f0*/  F2FP.SATFINITE.E4M3.F32.PACK_AB_MERGE_C R200, R49, R48, R200 ;  /* 0x0000003031c8723e */ /* 0x000fe400048070c8 */
[----:B------:R-:W-:Y:S02]  /*7a00*/  F2FP.SATFINITE.E4M3.F32.PACK_AB_MERGE_C R201, R53, R52, R201 ;  /* 0x0000003435c9723e */ /* 0x000fe400048070c9 */
[----:B------:R-:W-:Y:S02]  /*7a10*/  F2FP.SATFINITE.E4M3.F32.PACK_AB_MERGE_C R202, R57, R56, R202 ;  /* 0x0000003839ca723e */ /* 0x000fe400048070ca */
[----:B------:R-:W-:Y:S02]  /*7a20*/  F2FP.SATFINITE.E4M3.F32.PACK_AB_MERGE_C R203, R61, R60, R203 ;  /* 0x0000003c3dcb723e */ /* 0x000fe400048070cb */
[----:B------:R-:W-:Y:S02]  /*7a30*/  LEA R190, R166, UR44, 0x3 ;  /* 0x0000002ca6be7c11 */ /* 0x000fe4000f8e18ff */
[----:B------:R-:W-:Y:S01]  /*7a40*/  @P6 SHF.L.U32 R191, R165, 0x1f, RZ ;  /* 0x0000001fa5bf6819 */ /* 0x000fe200000006ff */
[----:B------:R1:W-:Y:S01]  /*7a50*/  STS.128 [R178+0x8010], R200 ;  /* 0x008010c8b2007388 */ /* 0x0003e20000000c00 */
[----:B------:R-:W-:Y:S01]  /*7a60*/  @!PT LDS RZ, [RZ] ;  /* 0x00000000fffff984 */ /* 0x000fe20000000800 */
[----:B------:R-:W-:Y:S01]  /*7a70*/  @!PT LDS RZ, [RZ] ;  /* 0x00000000fffff984 */ /* 0x000fe20000000800 */
[----:B------:R-:W-:Y:S01]  /*7a80*/  @!PT LDS RZ, [RZ] ;  /* 0x00000000fffff984 */ /* 0x000fe20000000800 */
[----:B------:R-:W-:Y:S01]  /*7a90*/  @!PT LDS RZ, [RZ] ;  /* 0x00000000fffff984 */ /* 0x000fe20000000800 */
[----:B------:R2:W-:Y:S07]  /*7aa0*/  MEMBAR.ALL.CTA ;  /* 0x0000000000007992 */ /* 0x0005ee0000008000 */
[----:B--2---:R-:W2:Y:S02]  /*7ab0*/  FENCE.VIEW.ASYNC.S ;  /* 0x00000000000073c6 */ /* 0x004ea40000000000 */
[----:B--2---:R-:W-:Y:S06]  /*7ac0*/  BAR.SYNC.DEFER_BLOCKING 0x1, 0x80 ;  /* 0x0042000000007b1d */ /* 0x004fec0000010000 */
[----:B------:R-:W-:Y:S05]  /*7ad0*/  @P0 BRA `(.L_x_116) ;  /* 0x0000000000280947 */ /* 0x000fea0003800000 */
[----:B------:R-:W-:Y:S01]  /*7ae0*/  UIADD3 UR4, UPT, UPT, UR44, 0x8200, URZ ;  /* 0x000082002c047890 */ /* 0x000fe2000fffe0ff */
[----:B------:R-:W-:Y:S05]  /*7af0*/  UMOV UR51, UR36 ;  /* 0x0000002400337c82 */ /* 0x000fea0008000000 */
[----:B------:R-:W-:Y:S01]  /*7b00*/  MOV R173, UR4 ;  /* 0x0000000400ad7c02 */ /* 0x000fe20008000f00 */
[----:B------:R-:W-:Y:S03]  /*7b10*/  UIADD3 UR4, UP0, UPT, UR62, 0x680, URZ ;  /* 0x000006803e047890 */ /* 0x000fe6000ff1e0ff */
[----:B------:R-:W-:Y:S01]  /*7b20*/  R2UR UR48, R173 ;  /* 0x00000000ad3072ca */ /* 0x000fe200000e0000 */
[----:B------:R-:W-:Y:S11]  /*7b30*/  UIADD3.X UR5, UPT, UPT, URZ, UR63, URZ, UP0, !UPT ;  /* 0x0000003fff057290 */ /* 0x000ff600087fe4ff */
[----:B------:R-:W-:Y:S01]  /*7b40*/  @!UPT UIADD3 URZ, UPT, UPT, URZ, URZ, URZ ;  /* 0x000000fffffff290 */ /* 0x000fe2000fffe0ff */
[----:B------:R2:W-:Y:S01]  /*7b50*/  UTMASTG.3D [UR48], [UR4] ;  /* 0x00000030040073b5 */ /* 0x0005e20008010000 */
[----:B------:R0:W-:Y:S01]  /*7b60*/  UTMACMDFLUSH ;  /* 0x00000000000079b7 */ /* 0x0001e20000000000 */
[----:B--2---:R-:W-:Y:S04]  /*7b70*/  DEPBAR.LE SB0, 0x1 ;  /* 0x000080400000791a */ /* 0x004fe80000000000 */
.L_x_116:
[----:B------:R-:W-:Y:S05]  /*7b80*/  BSYNC.RECONVERGENT B0 ;  /* 0x0000000000007941 */ /* 0x000fea0003800200 */
.L_x_115:
[----:B------:R-:W-:Y:S06]  /*7b90*/  BAR.SYNC.DEFER_BLOCKING 0x1, 0x80 ;  /* 0x0042000000007b1d */ /* 0x000fec0000010000 */
[----:B------:R-:W2:Y:S01]  /*7ba0*/  @P6 SYNCS.PHASECHK.TRANS64.TRYWAIT P0, [R190+URZ+0xe0], R191 ;  /* 0x0000e0bfbe0065a7 */ /* 0x000ea200080011ff */
[----:B------:R-:W-:Y:S01]  /*7bb0*/  BSSY B1, `(.L_x_117) ;  /* 0x0000023000017945 */ /* 0x000fe20003800000 */
[----:B--2---:R-:W-:Y:S03]  /*7bc0*/  @P6 SEL R180, RZ, 0x1, !P0 ;  /* 0x00000001ffb46807 */ /* 0x004fe60004000000 */
[----:B------:R-:W-:Y:S05]  /*7bd0*/  @!P6 BRA `(.L_x_118) ;  /* 0x000000000080e947 */ /* 0x000fea0003800000 */
[----:B------:R-:W-:Y:S01]  /*7be0*/  ISETP.NE.AND P1, PT, R181, RZ, PT ;  /* 0x000000ffb500720c */ /* 0x000fe20003f25270 */
[----:B------:R-:W2:Y:S01]  /*7bf0*/  S2R R0, SR_CgaCtaId ;  /* 0x0000000000007919 */ /* 0x000ea20000008800 */
[----:B------:R-:W-:Y:S01]  /*7c00*/  ISETP.NE.AND P0, PT, R180, RZ, PT ;  /* 0x000000ffb400720c */ /* 0x000fe20003f05270 */
[----:B------:R-:W-:Y:S10]  /*7c10*/  BSSY B0, `(.L_x_119) ;  /* 0x0000009000007945 */ /* 0x000ff40003800000 */
[----:B------:R-:W-:Y:S04]  /*7c20*/  @P1 IMAD R3, R166, 0x2000, R171 ;  /* 0x00002000a6031824 */ /* 0x000fe800078e02ab */
[C---:B------:R-:W-:Y:S01]  /*7c30*/  @P1 IMAD.IADD R6, R3.reuse, 0x1, R182 ;  /* 0x0000000103061824 */ /* 0x040fe200078e02b6 */
[----:B------:R-:W-:Y:S03]  /*7c40*/  @P1 IADD3 R4, PT, PT, R3, R188, RZ ;  /* 0x000000bc03041210 */ /* 0x000fe60007ffe0ff */
[----:B------:R-:W-:Y:S01]  /*7c50*/  @P1 IMAD.IADD R2, R183, 0x1, R6 ;  /* 0x00000001b7021824 */ /* 0x000fe200078e0206 */
[----:B------:R-:W-:Y:S06]  /*7c60*/  @P0 BRA `(.L_x_120) ;  /* 0x00000000000c0947 */ /* 0x000fec0003800000 */
[----:B------:R-:W-:Y:S04]  /*7c70*/  SHF.L.U32 R5, R165, 0x1f, RZ ;  /* 0x0000001fa5057819 */ /* 0x000fe800000006ff */
[----:B------:R-:W3:Y:S02]  /*7c80*/  SYNCS.PHASECHK.TRANS64.TRYWAIT P0, [R190+URZ+0xe0], R5 ;  /* 0x0000e005be0075a7 */ /* 0x000ee400080011ff */
[----:B---3--:R-:W-:Y:S05]  /*7c90*/  @!P0 BRA `(.L_x_121) ;  /* 0x0000004c00c08947 */ /* 0x008fea0003800000 */
.L_x_120:
[----:B------:R-:W-:Y:S05]  /*7ca0*/  BSYNC B0 ;  /* 0x0000000000007941 */ /* 0x000fea0003800000 */
.L_x_119:
[----:B------:R-:W-:Y:S01]  /*7cb0*/  ISETP.NE.AND P0, PT, R181, RZ, PT ;  /* 0x000000ffb500720c */ /* 0x000fe20003f05270 */
[----:B---3--:R-:W-:Y:S02]  /*7cc0*/  VIADD R5, R190, 0x100 ;  /* 0x00000100be057836 */ /* 0x008fe40000000000 */
[----:B------:R-:W-:Y:S03]  /*7cd0*/  VIADD R166, R166, 0x1 ;  /* 0x00000001a6a67836 */ /* 0x000fe60000000000 */
[----:B--2---:R-:W-:Y:S07]  /*7ce0*/  PRMT R0, R0, 0x654, R5 ;  /* 0x0000065400007816 */ /* 0x004fee0000000005 */
[----:B------:R2:W3:Y:S04]  /*7cf0*/  @P0 LDS.128 R140, [R3] ;  /* 0x00000000038c0984 */ /* 0x0004e80000000c00 */
[----:B------:R2:W4:Y:S04]  /*7d00*/  @P0 LDS.128 R148, [R4+0x20] ;  /* 0x0000200004940984 */ /* 0x0005280000000c00 */
        /* <DEDUP_REMOVED lines=12> */
[----:B--234-:R-:W-:Y:S02]  /*7dd0*/  LOP3.LUT R165, R165, R0, RZ, 0x3c, !PT ;  /* 0x00000000a5a57212 */ /* 0x01cfe400078e3cff */
.L_x_118:
[----:B------:R-:W-:Y:S05]  /*7de0*/  BSYNC B1 ;  /* 0x0000000000017941 */ /* 0x000fea0003800000 */
.L_x_117:
[----:B------:R-:W-:Y:S01]  /*7df0*/  VIADD R0, R71, 0x40 ;  /* 0x0000004047007836 */ /* 0x000fe20000000000 */
[----:B------:R-:W-:Y:S04]  /*7e00*/  BSSY.RECONVERGENT B6, `(.L_x_122) ;  /* 0x0000015000067945 */ /* 0x000fe80003800200 */
[----:B------:R-:W-:Y:S04]  /*7e10*/  SHF.R.U32.HI R0, RZ, 0x15, R0 ;  /* 0x00000015ff007819 */ /* 0x000fe80000011600 */
[----:B------:R-:W-:Y:S11]  /*7e20*/  LOP3.LUT P0, RZ, R0, 0x3, R159, 0x48, !PT ;  /* 0x0000000300ff7812 */ /* 0x000ff6000780489f */
[----:B------:R-:W-:Y:S02]  /*7e30*/  @!UPT UIADD3 URZ, UPT, UPT, URZ, URZ, URZ ;  /* 0x000000fffffff290 */ /* 0x000fe4000fffe0ff */
        /* <DEDUP_REMOVED lines=8> */
[----:B------:R-:W5:Y:S01]  /*7ec0*/  LDCU.64 UR4, c[0x4][0x18] ;  /* 0x01000300ff0477ac */ /* 0x000f620008000a00 */
[----:B--2---:R-:W-:Y:S01]  /*7ed0*/  MOV R5, UR9 ;  /* 0x0000000900057c02 */ /* 0x004fe20008000f00 */
[----:B------:R-:W-:Y:S01]  /*7ee0*/  IMAD.U32 R4, RZ, RZ, UR8 ;  /* 0x00000008ff047e24 */ /* 0x000fe2000f8e00ff */
[----:B---3--:R-:W-:Y:S01]  /*7ef0*/  MOV R7, UR7 ;  /* 0x0000000700077c02 */ /* 0x008fe20008000f00 */
[----:B------:R-:W-:Y:S01]  /*7f00*/  IMAD.U32 R6, RZ, RZ, UR6 ;  /* 0x00000006ff067e24 */ /* 0x000fe2000f8e00ff */
[----:B-----5:R-:W-:Y:S01]  /*7f10*/  MOV R11, UR5 ;  /* 0x00000005000b7c02 */ /* 0x020fe20008000f00 */
[----:B------:R-:W-:Y:S02]  /*7f20*/  IMAD.U32 R10, RZ, RZ, UR4 ;  /* 0x00000004ff0a7e24 */ /* 0x000fe4000f8e00ff */
[----:B------:R-:W-:Y:S07]  /*7f30*/  LEPC R20, `(.L_x_123) ;  /* 0x000000001014794e */ /* 0x000fee0000000000 */
[----:B-1--4-:R-:W-:Y:S05]  /*7f40*/  CALL.ABS.NOINC R2 ;  /* 0x0000000002007343 */ /* 0x012fea0003c00000 */
.L_x_123:
[----:B------:R-:W-:Y:S05]  /*7f50*/  BSYNC.RECONVERGENT B6 ;  /* 0x0000000000067941 */ /* 0x000fea0003800200 */
.L_x_122:
[----:B------:R-:W-:Y:S01]  /*7f60*/  F2FP.F16.E4M3.UNPACK_B R4, R141 ;  /* 0x0000008dff04723e */ /* 0x000fe200020006ff */
[----:B------:R-:W-:Y:S05]  /*7f70*/  WARPSYNC.ALL ;  /* 0x0000000000007948 */ /* 0x000fea0003800000 */
[----:B------:R-:W-:Y:S01]  /*7f80*/  R2UR UR4, R71 ;  /* 0x00000000470472ca */ /* 0x000fe200000e0000 */
[--C-:B------:R-:W-:Y:S01]  /*7f90*/  HADD2.F32 R78, -RZ, R4.reuse.H0_H0 ;  /* 0x20000004ff4e7230 */ /* 0x100fe20000004100 */
[-C--:B------:R-:W-:Y:S01]  /*7fa0*/  F2FP.F16.E4M3.UNPACK_B R0, R140.reuse ;  /* 0x0000008cff00723e */ /* 0x080fe200020006ff */
[----:B------:R-:W-:Y:S01]  /*7fb0*/  HADD2.F32 R75, -RZ, R4.H1_H1 ;  /* 0x30000004ff4b7230 */ /* 0x000fe20000004100 */
[----:B------:R-:W-:Y:S01]  /*7fc0*/  F2FP.F16.E4M3.UNPACK_B R4, R143 ;  /* 0x0000008fff04723e */ /* 0x000fe200020006ff */
[----:B------:R-:W-:Y:S01]  /*7fd0*/  BSSY.RECONVERGENT B0, `(.L_x_124) ;  /* 0x0000116000007945 */ /* 0x000fe20003800200 */
[----:B------:R-:W-:Y:S01]  /*7fe0*/  F2FP.F16.E4M3.UNPACK_B R3, R140.H1 ;  /* 0x0000008cff03723e */ /* 0x000fe200030006ff */
[--C-:B------:R-:W-:Y:S01]  /*7ff0*/  HADD2.F32 R2, -RZ, R0.reuse.H0_H0 ;  /* 0x20000000ff027230 */ /* 0x100fe20000004100 */
[----:B-1----:R-:W-:Y:S01]  /*8000*/  F2FP.F16.E4M3.UNPACK_B R127, R154 ;  /* 0x0000009aff7f723e */ /* 0x002fe200020006ff */
[----:B------:R-:W-:Y:S01]  /*8010*/  HADD2.F32 R72, -RZ, R0.H1_H1 ;  /* 0x30000000ff487230 */ /* 0x000fe20000004100 */
[----:B------:R-:W-:Y:S01]  /*8020*/  F2FP.F16.E4M3.UNPACK_B R0, R141.H1 ;  /* 0x0000008dff00723e */ /* 0x000fe200030006ff */
[--C-:B------:R-:W-:Y:S01]  /*8030*/  HADD2.F32 R74, -RZ, R3.reuse.H0_H0 ;  /* 0x20000003ff4a7230 */ /* 0x100fe20000004100 */
[----:B------:R-:W-:Y:S01]  /*8040*/  F2FP.F16.E4M3.UNPACK_B R117, R151.H1 ;  /* 0x00000097ff75723e */ /* 0x000fe200030006ff */
[----:B------:R-:W-:Y:S01]  /*8050*/  HADD2.F32 R76, -RZ, R3.H1_H1 ;  /* 0x30000003ff4c7230 */ /* 0x000fe20000004100 */
[-C--:B------:R-:W-:Y:S01]  /*8060*/  F2FP.F16.E4M3.UNPACK_B R3, R142.reuse ;  /* 0x0000008eff03723e */ /* 0x080fe200020006ff */
[--C-:B------:R-:W-:Y:S01]  /*8070*/  HADD2.F32 R80, -RZ, R0.reuse.H0_H0 ;  /* 0x20000000ff507230 */ /* 0x100fe20000004100 */
[----:B------:R-:W-:Y:S01]  /*8080*/  ISETP.NE.AND P0, PT, R174, RZ, PT ;  /* 0x000000ffae00720c */ /* 0x000fe20003f05270 */
[----:B------:R-:W-:Y:S01]  /*8090*/  HADD2.F32 R77, -RZ, R0.H1_H1 ;  /* 0x30000000ff4d7230 */ /* 0x000fe20000004100 */
[----:B------:R-:W-:Y:S01]  /*80a0*/  F2FP.F16.E4M3.UNPACK_B R0, R142.H1 ;  /* 0x0000008eff00723e */ /* 0x000fe200030006ff */
[--C-:B------:R-:W-:Y:S01]  /*80b0*/  HADD2.F32 R82, -RZ, R3.reuse.H0_H0 ;  /* 0x20000003ff527230 */ /* 0x100fe20000004100 */
[----:B------:R-:W-:Y:S01]  /*80c0*/  ISETP.NE.AND P6, PT, R189, RZ, PT ;  /* 0x000000ffbd00720c */ /* 0x000fe20003fc5270 */
[----:B------:R-:W-:Y:S01]  /*80d0*/  HADD2.F32 R79, -RZ, R3.H1_H1 ;  /* 0x30000003ff4f7230 */ /* 0x000fe20000004100 */
[----:B------:R-:W-:Y:S01]  /*80e0*/  F2FP.F16.E4M3.UNPACK_B R3, R143.H1 ;  /* 0x0000008fff03723e */ /* 0x000fe200030006ff */
[--C-:B------:R-:W-:Y:S02]  /*80f0*/  HADD2.F32 R84, -RZ, R0.reuse.H0_H0 ;  /* 0x20000000ff547230 */ /* 0x100fe40000004100 */
[----:B------:R-:W-:Y:S01]  /*8100*/  HADD2.F32 R81, -RZ, R0.H1_H1 ;  /* 0x30000000ff517230 */ /* 0x000fe20000004100 */
[-C--:B------:R-:W-:Y:S01]  /*8110*/  F2FP.F16.E4M3.UNPACK_B R0, R144.reuse ;  /* 0x00000090ff00723e */ /* 0x080fe200020006ff */
[--C-:B------:R-:W-:Y:S02]  /*8120*/  HADD2.F32 R86, -RZ, R4.reuse.H0_H0 ;  /* 0x20000004ff567230 */ /* 0x100fe40000004100 */
[----:B------:R-:W-:Y:S01]  /*8130*/  HADD2.F32 R83, -RZ, R4.H1_H1 ;  /* 0x30000004ff537230 */ /* 0x000fe20000004100 */
[-C--:B------:R-:W-:Y:S01]  /*8140*/  F2FP.F16.E4M3.UNPACK_B R4, R145.reuse ;  /* 0x00000091ff04723e */ /* 0x080fe200020006ff */
[--C-:B------:R-:W-:Y:S02]  /*8150*/  HADD2.F32 R90, -RZ, R0.reuse.H0_H0 ;  /* 0x20000000ff5a7230 */ /* 0x100fe40000004100 */
[----:B------:R-:W-:Y:S01]  /*8160*/  HADD2.F32 R87, -RZ, R0.H1_H1 ;  /* 0x30000000ff577230 */ /* 0x000fe20000004100 */
[----:B------:R-:W-:Y:S01]  /*8170*/  F2FP.F16.E4M3.UNPACK_B R0, R145.H1 ;  /* 0x00000091ff00723e */ /* 0x000fe200030006ff */
[--C-:B------:R-:W-:Y:S02]  /*8180*/  HADD2.F32 R88, -RZ, R3.reuse.H0_H0 ;  /* 0x20000003ff587230 */ /* 0x100fe40000004100 */
[----:B------:R-:W-:Y:S01]  /*8190*/  HADD2.F32 R85, -RZ, R3.H1_H1 ;  /* 0x30000003ff557230 */ /* 0x000fe20000004100 */
[----:B------:R-:W-:Y:S01]  /*81a0*/  F2FP.F16.E4M3.UNPACK_B R3, R144.H1 ;  /* 0x00000090ff03723e */ /* 0x000fe200030006ff */
[--C-:B------:R-:W-:Y:S02]  /*81b0*/  HADD2.F32 R96, -RZ, R0.reuse.H0_H0 ;  /* 0x20000000ff607230 */ /* 0x100fe40000004100 */
[----:B------:R-:W-:Y:S01]  /*81c0*/  HADD2.F32 R93, -RZ, R0.H1_H1 ;  /* 0x30000000ff5d7230 */ /* 0x000fe20000004100 */
[-C--:B------:R-:W-:Y:S01]  /*81d0*/  F2FP.F16.E4M3.UNPACK_B R0, R146.reuse.H1 ;  /* 0x00000092ff00723e */ /* 0x080fe200030006ff */
[--C-:B------:R-:W-:Y:S02]  /*81e0*/  HADD2.F32 R94, -RZ, R4.reuse.H0_H0 ;  /* 0x20000004ff5e7230 */ /* 0x100fe40000004100 */
[----:B------:R-:W-:Y:S01]  /*81f0*/  HADD2.F32 R91, -RZ, R4.H1_H1 ;  /* 0x30000004ff5b7230 */ /* 0x000fe20000004100 */
[----:B------:R-:W-:Y:S01]  /*8200*/  F2FP.F16.E4M3.UNPACK_B R4, R147 ;  /* 0x00000093ff04723e */ /* 0x000fe200020006ff */
[--C-:B------:R-:W-:Y:S02]  /*8210*/  HADD2.F32 R92, -RZ, R3.reuse.H0_H0 ;  /* 0x20000003ff5c7230 */ /* 0x100fe40000004100 */
[----:B------:R-:W-:Y:S01]  /*8220*/  HADD2.F32 R89, -RZ, R3.H1_H1 ;  /* 0x30000003ff597230 */ /* 0x000fe20000004100 */
[----:B------:R-:W-:Y:S01]  /*8230*/  F2FP.F16.E4M3.UNPACK_B R3, R146 ;  /* 0x00000092ff03723e */ /* 0x000fe200020006ff */
[--C-:B------:R-:W-:Y:S02]  /*8240*/  HADD2.F32 R100, -RZ, R0.reuse.H0_H0 ;  /* 0x20000000ff647230 */ /* 0x100fe40000004100 */
[----:B------:R-:W-:Y:S01]  /*8250*/  HADD2.F32 R97, -RZ, R0.H1_H1 ;  /* 0x30000000ff617230 */ /* 0x000fe20000004100 */
[-C--:B------:R-:W-:Y:S01]  /*8260*/  F2FP.F16.E4M3.UNPACK_B R0, R148.reuse ;  /* 0x00000094ff00723e */ /* 0x080fe200020006ff */
[--C-:B------:R-:W-:Y:S02]  /*8270*/  HADD2.F32 R102, -RZ, R4.reuse.H0_H0 ;  /* 0x20000004ff667230 */ /* 0x100fe40000004100 */
[----:B------:R-:W-:Y:S01]  /*8280*/  HADD2.F32 R99, -RZ, R4.H1_H1 ;  /* 0x30000004ff637230 */ /* 0x000fe20000004100 */
[----:B------:R-:W-:Y:S01]  /*8290*/  F2FP.F16.E4M3.UNPACK_B R4, R149 ;  /* 0x00000095ff04723e */ /* 0x000fe200020006ff */
[--C-:B------:R-:W-:Y:S02]  /*82a0*/  HADD2.F32 R98, -RZ, R3.reuse.H0_H0 ;  /* 0x20000003ff627230 */ /* 0x100fe40000004100 */
[----:B------:R-:W-:Y:S01]  /*82b0*/  HADD2.F32 R95, -RZ, R3.H1_H1 ;  /* 0x30000003ff5f7230 */ /* 0x000fe20000004100 */
[----:B------:R-:W-:Y:S01]  /*82c0*/  F2FP.F16.E4M3.UNPACK_B R3, R147.H1 ;  /* 0x00000093ff03723e */ /* 0x000fe200030006ff */
[--C-:B------:R-:W-:Y:S02]  /*82d0*/  HADD2.F32 R106, -RZ, R0.reuse.H0_H0 ;  /* 0x20000000ff6a7230 */ /* 0x100fe40000004100 */
[----:B------:R-:W-:Y:S01]  /*82e0*/  HADD2.F32 R103, -RZ, R0.H1_H1 ;  /* 0x30000000ff677230 */ /* 0x000fe20000004100 */
[----:B------:R-:W-:Y:S01]  /*82f0*/  F2FP.F16.E4M3.UNPACK_B R0, R148.H1 ;  /* 0x00000094ff00723e */ /* 0x000fe200030006ff */
[--C-:B------:R-:W-:Y:S02]  /*8300*/  HADD2.F32 R110, -RZ, R4.reuse.H0_H0 ;  /* 0x20000004ff6e7230 */ /* 0x100fe40000004100 */
[----:B------:R-:W-:Y:S02]  /*8310*/  HADD2.F32 R107, -RZ, R4.H1_H1 ;  /* 0x30000004ff6b7230 */ /* 0x000fe40000004100 */
[--C-:B------:R-:W-:Y:S01]  /*8320*/  HADD2.F32 R104, -RZ, R3.reuse.H0_H0 ;  /* 0x20000003ff687230 */ /* 0x100fe20000004100 */
[----:B------:R-:W1:Y:S01]  /*8330*/  LDTM.x64 R4, tmem[UR4+0x40] ;  /* 0x00004004000479ee */ /* 0x000e620008340000 */
[----:B------:R-:W-:Y:S01]  /*8340*/  HADD2.F32 R101, -RZ, R3.H1_H1 ;  /* 0x30000003ff657230 */ /* 0x000fe20000004100 */
[----:B------:R-:W-:Y:S01]  /*8350*/  F2FP.F16.E4M3.UNPACK_B R3, R149.H1 ;  /* 0x00000095ff03723e */ /* 0x000fe200030006ff */
        /* <DEDUP_REMOVED lines=14> */
[----:B------:R-:W-:Y:S01]  /*8440*/  F2FP.F16.E4M3.UNPACK_B R0, R152.H1 ;  /* 0x00000098ff00723e */ /* 0x000fe200030006ff */
[--C-:B------:R-:W-:Y:S02]  /*8450*/  HADD2.F32 R122, -RZ, R3.reuse.H0_H0 ;  /* 0x20000003ff7a7230 */ /* 0x100fe40000004100 */
[C---:B-1----:R-:W-:Y:S01]  /*8460*/  FMUL R7, R70.reuse, R7 ;  /* 0x0000000746077220 */ /* 0x042fe20000400000 */
        /* <DEDUP_REMOVED lines=10> */
[C---:B------:R-:W-:Y:S01]  /*8510*/  FMUL R0, R70.reuse, R4 ;  /* 0x0000000446007220 */ /* 0x040fe20000400000 */
[--C-:B------:R-:W-:Y:S01]  /*8520*/  HADD2.F32 R130, -RZ, R127.reuse.H0_H0 ;  /* 0x2000007fff827230 */ /* 0x100fe20000004100 */
[----:B------:R-:W-:Y:S01]  /*8530*/  F2FP.F16.E4M3.UNPACK_B R4, R155 ;  /* 0x0000009bff04723e */ /* 0x000fe200020006ff */
[----:B------:R-:W-:Y:S02]  /*8540*/  HADD2.F32 R127, -RZ, R127.H1_H1 ;  /* 0x3000007fff7f7230 */ /* 0x000fe40000004100 */
[C---:B------:R-:W-:Y:S01]  /*8550*/  FFMA R0, R73.reuse, R2, R0 ;  /* 0x0000000249007223 */ /* 0x040fe20000000000 */
[C---:B------:R-:W-:Y:S01]  /*8560*/  FMUL R2, R70.reuse, R5 ;  /* 0x0000000546027220 */ /* 0x040fe20000400000 */
[--C-:B------:R-:W-:Y:S01]  /*8570*/  HADD2.F32 R132, -RZ, R3.reuse.H0_H0 ;  /* 0x20000003ff847230 */ /* 0x100fe20000004100 */
[----:B------:R-:W-:Y:S01]  /*8580*/  F2FP.F16.E4M3.UNPACK_B R5, R155.H1 ;  /* 0x0000009bff05723e */ /* 0x000fe200030006ff */
[----:B------:R-:W-:Y:S02]  /*8590*/  HADD2.F32 R129, -RZ, R3.H1_H1 ;  /* 0x30000003ff817230 */ /* 0x000fe40000004100 */
[C---:B------:R-:W-:Y:S01]  /*85a0*/  FFMA R2, R73.reuse, R72, R2 ;  /* 0x0000004849027223 */ /* 0x040fe20000000002 */
[--C-:B------:R-:W-:Y:S02]  /*85b0*/  HADD2.F32 R72, -RZ, R4.reuse.H0_H0 ;  /* 0x20000004ff487230 */ /* 0x100fe40000004100 */
[C---:B------:R-:W-:Y:S01]  /*85c0*/  FMUL R3, R70.reuse, R6 ;  /* 0x0000000646037220 */ /* 0x040fe20000400000 */
[----:B------:R-:W-:Y:S02]  /*85d0*/  HADD2.F32 R131, -RZ, R4.H1_H1 ;  /* 0x30000004ff837230 */ /* 0x000fe40000004100 */
[C---:B------:R-:W-:Y:S01]  /*85e0*/  FMUL R4, R70.reuse, R9 ;  /* 0x0000000946047220 */ /* 0x040fe20000400000 */
[--C-:B------:R-:W-:Y:S02]  /*85f0*/  HADD2.F32 R133, -RZ, R5.reuse.H1_H1 ;  /* 0x30000005ff857230 */ /* 0x100fe40000004100 */
[C---:B------:R-:W-:Y:S01]  /*8600*/  FFMA R3, R73.reuse, R74, R3 ;  /* 0x0000004a49037223 */ /* 0x040fe20000000003 */
[----:B------:R-:W-:Y:S01]  /*8610*/  FFMA R7, R73, R76, R7 ;  /* 0x0000004c49077223 */ /* 0x000fe20000000007 */
[----:B------:R-:W-:Y:S02]  /*8620*/  HADD2.F32 R74, -RZ, R5.H0_H0 ;  /* 0x20000005ff4a7230 */ /* 0x000fe40000004100 */
[C---:B------:R-:W-:Y:S01]  /*8630*/  FMUL R5, R70.reuse, R10 ;  /* 0x0000000a46057220 */ /* 0x040fe20000400000 */
[C---:B------:R-:W-:Y:S01]  /*8640*/  FMUL R6, R70.reuse, R11 ;  /* 0x0000000b46067220 */ /* 0x040fe20000400000 */
[C---:B------:R-:W-:Y:S01]  /*8650*/  FMUL R11, R70.reuse, R16 ;  /* 0x00000010460b7220 */ /* 0x040fe20000400000 */
[----:B------:R-:W-:Y:S01]  /*8660*/  F2FP.SATFINITE.E4M3.F32.PACK_AB_MERGE_C R135, R7, R3, RZ ;  /* 0x000000030787723e */ /* 0x000fe200048070ff */
[C---:B------:R-:W-:Y:S01]  /*8670*/  FMUL R3, R70.reuse, R8 ;  /* 0x0000000846037220 */ /* 0x040fe20000400000 */
[C---:B------:R-:W-:Y:S01]  /*8680*/  FMUL R7, R70.reuse, R12 ;  /* 0x0000000c46077220 */ /* 0x040fe20000400000 */
[C---:B------:R-:W-:Y:S01]  /*8690*/  FMUL R8, R70.reuse, R13 ;  /* 0x0000000d46087220 */ /* 0x040fe20000400000 */
[C---:B------:R-:W-:Y:S01]  /*86a0*/  FMUL R12, R70.reuse, R17 ;  /* 0x00000011460c7220 */ /* 0x040fe20000400000 */
[C---:B------:R-:W-:Y:S01]  /*86b0*/  FFMA R3, R73.reuse, R78, R3 ;  /* 0x0000004e49037223 */ /* 0x040fe20000000003 */
[C---:B------:R-:W-:Y:S01]  /*86c0*/  FFMA R4, R73.reuse, R75, R4 ;  /* 0x0000004b49047223 */ /* 0x040fe20000000004 */
[C---:B------:R-:W-:Y:S01]  /*86d0*/  FFMA R5, R73.reuse, R80, R5 ;  /* 0x0000005049057223 */ /* 0x040fe20000000005 */
[C---:B------:R-:W-:Y:S01]  /*86e0*/  FFMA R6, R73.reuse, R77, R6 ;  /* 0x0000004d49067223 */ /* 0x040fe20000000006 */
[C---:B------:R-:W-:Y:S01]  /*86f0*/  FFMA R7, R73.reuse, R82, R7 ;  /* 0x0000005249077223 */ /* 0x040fe20000000007 */
[C---:B------:R-:W-:Y:S01]  /*8700*/  FFMA R8, R73.reuse, R79, R8 ;  /* 0x0000004f49087223 */ /* 0x040fe20000000008 */
[C---:B------:R-:W-:Y:S01]  /*8710*/  FMUL R16, R70.reuse, R21 ;  /* 0x0000001546107220 */ /* 0x040fe20000400000 */
[----:B------:R-:W-:Y:S01]  /*8720*/  FMUL R9, R70, R14 ;  /* 0x0000000e46097220 */ /* 0x000fe20000400000 */
[----:B------:R-:W-:Y:S01]  /*8730*/  F2FP.SATFINITE.E4M3.F32.PACK_AB_MERGE_C R5, R6, R5, RZ ;  /* 0x000000050605723e */ /* 0x000fe200048070ff */
[C---:B------:R-:W-:Y:S01]  /*8740*/  FMUL R10, R70.reuse, R15 ;  /* 0x0000000f460a7220 */ /* 0x040fe20000400000 */
[C---:B------:R-:W-:Y:S01]  /*8750*/  FMUL R15, R70.reuse, R20 ;  /* 0x00000014460f7220 */ /* 0x040fe20000400000 */
[C---:B------:R-:W-:Y:S01]  /*8760*/  FFMA R9, R73.reuse, R84, R9 ;  /* 0x0000005449097223 */ /* 0x040fe20000000009 */
[C---:B------:R-:W-:Y:S01]  /*8770*/  FMUL R20, R70.reuse, R25 ;  /* 0x0000001946147220 */ /* 0x040fe20000400000 */
[C---:B------:R-:W-:Y:S01]  /*8780*/  FFMA R10, R73.reuse, R81, R10 ;  /* 0x00000051490a7223 */ /* 0x040fe2000000000a */
[C---:B------:R-:W-:Y:S01]  /*8790*/  FFMA R11, R73.reuse, R86, R11 ;  /* 0x00000056490b7223 */ /* 0x040fe2000000000b */
[C---:B------:R-:W-:Y:S01]  /*87a0*/  FFMA R12, R73.reuse, R83, R12 ;  /* 0x00000053490c7223 */ /* 0x040fe2000000000c */
[C---:B------:R-:W-:Y:S01]  /*87b0*/  FMUL R13, R70.reuse, R18 ;  /* 0x00000012460d7220 */ /* 0x040fe20000400000 */
[----:B------:R-:W-:Y:S01]  /*87c0*/  FMUL R14, R70, R19 ;  /* 0x00000013460e7220 */ /* 0x000fe20000400000 */
[----:B------:R-:W-:Y:S01]  /*87d0*/  F2FP.SATFINITE.E4M3.F32.PACK_AB_MERGE_C R9, R10, R9, RZ ;  /* 0x000000090a09723e */ /* 0x000fe200048070ff */
[C---:B------:R-:W-:Y:S01]  /*87e0*/  FMUL R19, R70.reuse, R24 ;  /* 0x0000001846137220 */ /* 0x040fe20000400000 */
        /* <DEDUP_REMOVED lines=17> */
[----:B------:R-:W-:Y:S01]  /*8900*/  FMUL R27, R70, R32 ;  /* 0x00000020461b7220 */ /* 0x000fe20000400000 */
[C---:B------:R-:W-:Y:S01]  /*8910*/  FFMA R21, R73.reuse, R96, R21 ;  /* 0x0000006049157223 */ /* 0x040fe20000000015 */
[C---:B------:R-:W-:Y:S01]  /*8920*/  FFMA R22, R73.reuse, R93, R22 ;  /* 0x0000005d49167223 */ /* 0x040fe20000000016 */
[----:B------:R-:W-:Y:S01]  /*8930*/  F2FP.SATFINITE.E4M3.F32.PACK_AB_MERGE_C R16, R16, R15, R17 ;  /* 0x0000000f1010723e */ /* 0x000fe20004807011 */
[C---:B------:R-:W-:Y:S01]  /*8940*/  FFMA R23, R73.reuse, R98, R23 ;  /* 0x0000006249177223 */ /* 0x040fe20000000017 */
[C---:B------:R-:W-:Y:S01]  /*8950*/  FFMA R24, R73.reuse, R95, R24 ;  /* 0x0000005f49187223 */ /* 0x040fe20000000018 */
[----:B------:R-:W-:Y:S01]  /*8960*/  FMUL R32, R70, R37 ;  /* 0x0000002546207220 */ /* 0x000fe20000400000 */
[----:B------:R-:W-:Y:S01]  /*8970*/  F2FP.SATFINITE.E4M3.F32.PACK_AB_MERGE_C R21, R22, R21, RZ ;  /* 0x000000151615723e */ /* 0x000fe200048070ff */
[C---:B------:R-:W-:Y:S01]  /*8980*/  FMUL R25, R70.reuse, R30 ;  /* 0x0000001e46197220 */ /* 0x040fe20000400000 */
[C---:B------:R-:W-:Y:S01]  /*8990*/  FMUL R26, R70.reuse, R31 ;  /* 0x0000001f461a7220 */ /* 0x040fe20000400000 */
[----:B------:R-:W-:Y:S01]  /*89a0*/  FMUL R31, R70, R36 ;  /* 0x00000024461f7220 */ /* 0x000fe20000400000 */
[----:B------:R-:W-:Y:S01]  /*89b0*/  F2FP.SATFINITE.E4M3.F32.PACK_AB_MERGE_C R17, R20, R19, R21 ;  /* 0x000000131411723e */ /* 0x000fe20004807015 */
        /* <DEDUP_REMOVED lines=8> */
[----:B------:R-:W-:Y:S01]  /*8a40*/  FMUL R35, R70, R40 ;  /* 0x0000002846237220 */ /* 0x000fe20000400000 */
[C---:B------:R-:W-:Y:S01]  /*8a50*/  FFMA R29, R73.reuse, R104, R29 ;  /* 0x00000068491d7223 */ /* 0x040fe2000000001d */
[----:B------:R-:W-:Y:S01]  /*8a60*/  F2FP.SATFINITE.E4M3.F32.PACK_AB_MERGE_C R18, R24, R23, R18 ;  /* 0x000000171812723e */ /* 0x000fe20004807012 */
        /* <DEDUP_REMOVED lines=22> */
[C---:B------:R-:W-:Y:S01]  /*8bd0*/  FMUL R41, R70.reuse, R46 ;  /* 0x0000002e46297220 */ /* 0x040fe20000400000 */
[C---:B------:R-:W-:Y:S01]  /*8be0*/  FMUL R42, R70.reuse, R47 ;  /* 0x0000002f462a7220 */ /* 0x040fe20000400000 */
        /* <DEDUP_REMOVED lines=8> */
[C---:B------:R-:W-:Y:S01]  /*8c70*/  FMUL R47, R70.reuse, R52 ;  /* 0x00000034462f7220 */ /* 0x040fe20000400000 */
        /* <DEDUP_REMOVED lines=10> */
[C---:B------:R-:W-:Y:S01]  /*8d20*/  FFMA R45, R73.reuse, R120, R45 ;  /* 0x00000078492d7223 */ /* 0x040fe2000000002d */
[C---:B------:R-:W-:Y:S01]  /*8d30*/  FMUL R59, R70.reuse, R64 ;  /* 0x00000040463b7220 */ /* 0x040fe20000400000 */
[C---:B------:R-:W-:Y:S01]  /*8d40*/  FMUL R60, R70.reuse, R65 ;  /* 0x00000041463c7220 */ /* 0x040fe20000400000 */
[C---:B------:R-:W-:Y:S01]  /*8d50*/  FMUL R61, R70.reuse, R66 ;  /* 0x00000042463d7220 */ /* 0x040fe20000400000 */
[----:B------:R-:W-:Y:S01]  /*8d60*/  FMUL R62, R70, R67 ;  /* 0x00000043463e7220 */ /* 0x000fe20000400000 */
[C---:B------:R-:W-:Y:S01]  /*8d70*/  FFMA R46, R73.reuse, R117, R46 ;  /* 0x00000075492e7223 */ /* 0x040fe2000000002e */
[----:B------:R-:W-:Y:S01]  /*8d80*/  F2FP.SATFINITE.E4M3.F32.PACK_AB_MERGE_C R64, R2, R0, R135 ;  /* 0x000000000240723e */ /* 0x000fe20004807087 */
[C---:B------:R-:W-:Y:S01]  /*8d90*/  FFMA R47, R73.reuse, R122, R47 ;  /* 0x0000007a492f7223 */ /* 0x040fe2000000002f */
[----:B------:R-:W-:Y:S01]  /*8da0*/  F2FP.SATFINITE.E4M3.F32.PACK_AB_MERGE_C R65, R4, R3, R5 ;  /* 0x000000030441723e */ /* 0x000fe20004807005 */
[C---:B------:R-:W-:Y:S01]  /*8db0*/  FFMA R48, R73.reuse, R119, R48 ;  /* 0x0000007749307223 */ /* 0x040fe20000000030 */
[----:B------:R-:W-:Y:S01]  /*8dc0*/  F2FP.SATFINITE.E4M3.F32.PACK_AB_MERGE_C R66, R8, R7, R9 ;  /* 0x000000070842723e */ /* 0x000fe20004807009 */
[C---:B------:R-:W-:Y:S01]  /*8dd0*/  FFMA R49, R73.reuse, R124, R49 ;  /* 0x0000007c49317223 */ /* 0x040fe20000000031 */
[----:B------:R-:W-:Y:S01]  /*8de0*/  F2FP.SATFINITE.E4M3.F32.PACK_AB_MERGE_C R67, R12, R11, R13 ;  /* 0x0000000b0c43723e */ /* 0x000fe2000480700d */
[----:B------:R-:W-:Y:S01]  /*8df0*/  FMUL R53, R70, R58 ;  /* 0x0000003a46357220 */ /* 0x000fe20000400000 */
[C---:B------:R-:W-:Y:S01]  /*8e00*/  FFMA R50, R73.reuse, R121, R50 ;  /* 0x0000007949327223 */ /* 0x040fe20000000032 */
[C---:B------:R-:W-:Y:S01]  /*8e10*/  FFMA R51, R73.reuse, R126, R51 ;  /* 0x0000007e49337223 */ /* 0x040fe20000000033 */
[C---:B------:R-:W-:Y:S01]  /*8e20*/  FFMA R52, R73.reuse, R123, R52 ;  /* 0x0000007b49347223 */ /* 0x040fe20000000034 */
[----:B------:R1:W-:Y:S01]  /*8e30*/  STS.128 [R137+UR44+0xa200], R64 ;  /* 0x00a2004089007988 */ /* 0x0003e20008000c2c */
[C---:B------:R-:W-:Y:S01]  /*8e40*/  FFMA R53, R73.reuse, R128, R53 ;  /* 0x0000008049357223 */ /* 0x040fe20000000035 */
[----:B------:R-:W-:Y:S01]  /*8e50*/  F2FP.SATFINITE.E4M3.F32.PACK_AB_MERGE_C R37, R38, R37, RZ ;  /* 0x000000252625723e */ /* 0x000fe200048070ff */
[C---:B------:R-:W-:Y:S01]  /*8e60*/  FFMA R54, R73.reuse, R125, R54 ;  /* 0x0000007d49367223 */ /* 0x040fe20000000036 */
[----:B------:R-:W-:Y:S01]  /*8e70*/  FMUL R58, R70, R63 ;  /* 0x0000003f463a7220 */ /* 0x000fe20000400000 */
[C---:B------:R-:W-:Y:S01]  /*8e80*/  FFMA R55, R73.reuse, R130, R55 ;  /* 0x0000008249377223 */ /* 0x040fe20000000037 */
[C---:B------:R-:W-:Y:S01]  /*8e90*/  FFMA R56, R73.reuse, R127, R56 ;  /* 0x0000007f49387223 */ /* 0x040fe20000000038 */
[C---:B------:R-:W-:Y:S01]  /*8ea0*/  FFMA R57, R73.reuse, R132, R57 ;  /* 0x0000008449397223 */ /* 0x040fe20000000039 */
[----:B------:R1:W-:Y:S01]  /*8eb0*/  STS.128 [R176+0xa010], R16 ;  /* 0x00a01010b0007388 */ /* 0x0003e20000000c00 */
[----:B------:R-:W-:Y:S01]  /*8ec0*/  F2FP.SATFINITE.E4M3.F32.PACK_AB_MERGE_C R33, R36, R35, R37 ;  /* 0x000000232421723e */ /* 0x000fe20004807025 */
[C---:B------:R-:W-:Y:S01]  /*8ed0*/  FFMA R58, R73.reuse, R129, R58 ;  /* 0x00000081493a7223 */ /* 0x040fe2000000003a */
[----:B------:R-:W-:Y:S01]  /*8ee0*/  F2FP.SATFINITE.E4M3.F32.PACK_AB_MERGE_C R34, R42, R41, RZ ;  /* 0x000000292a22723e */ /* 0x000fe200048070ff */
[C---:B------:R-:W-:Y:S01]  /*8ef0*/  FFMA R59, R73.reuse, R72, R59 ;  /* 0x00000048493b7223 */ /* 0x040fe2000000003b */
[----:B------:R-:W-:Y:S01]  /*8f00*/  F2FP.SATFINITE.E4M3.F32.PACK_AB_MERGE_C R35, R46, R45, RZ ;  /* 0x0000002d2e23723e */ /* 0x000fe200048070ff */
        /* <DEDUP_REMOVED lines=25> */
[----:B------:R-:W-:Y:S02]  /*90a0*/  UIADD3 UR4, UP0, UPT, UR62, 0x680, URZ ;  /* 0x000006803e047890 */ /* 0x000fe4000ff1e0ff */
[----:B------:R-:W-:Y:S02]  /*90b0*/  UIADD3 UR9, UPT, UPT, UR49, 0x40, URZ ;  /* 0x0000004031097890 */ /* 0x000fe4000fffe0ff */
[----:B------:R-:W-:Y:S02]  /*90c0*/  UIADD3 UR8, UPT, UPT, UR44, 0xa200, URZ ;  /* 0x0000a2002c087890 */ /* 0x000fe4000fffe0ff */
[----:B------:R-:W-:Y:S01]  /*90d0*/  UIADD3.X UR5, UPT, UPT, URZ, UR63, URZ, UP0, !UPT ;  /* 0x0000003fff057290 */ /* 0x000fe200087fe4ff */
[----:B------:R-:W-:Y:S01]  /*90e0*/  UMOV UR10, UR50 ;  /* 0x00000032000a7c82 */ /* 0x000fe20008000000 */
[----:B------:R-:W-:Y:S07]  /*90f0*/  UMOV UR11, UR36 ;  /* 0x00000024000b7c82 */ /* 0x000fee0008000000 */
[----:B------:R2:W-:Y:S01]  /*9100*/  UTMASTG.3D [UR8], [UR4] ;  /* 0x00000008040073b5 */ /* 0x0005e20008010000 */
[----:B------:R0:W-:Y:S01]  /*9110*/  UTMACMDFLUSH ;  /* 0x00000000000079b7 */ /* 0x0001e20000000000 */
[----:B--2---:R-:W-:Y:S04]  /*9120*/  DEPBAR.LE SB0, 0x1 ;  /* 0x000080400000791a */ /* 0x004fe80000000000 */
.L_x_125:
[----:B------:R-:W-:Y:S05]  /*9130*/  BSYNC.RECONVERGENT B0 ;  /* 0x0000000000007941 */ /* 0x000fea0003800200 */
.L_x_124:
        /* <DEDUP_REMOVED lines=17> */
.L_x_129:
[----:B------:R-:W-:Y:S05]  /*9250*/  BSYNC B0 ;  /* 0x0000000000007941 */ /* 0x000fea0003800000 */
.L_x_128:
        /* <DEDUP_REMOVED lines=15> */
[----:B------:R-:W-:Y:S02]  /*9350*/  SEL R0, RZ, 0x1, P0 ;  /* 0x00000001ff007807 */ /* 0x000fe40000000000 */
[----:B------:R-:W-:Y:S02]  /*9360*/  SEL R166, R166, RZ, P0 ;  /* 0x000000ffa6a67207 */ /* 0x000fe40000000000 */
[----:B------:R-:W-:Y:S01]  /*9370*/  LOP3.LUT R165, R165, R0, RZ, 0x3c, !PT ;  /* 0x00000000a5a57212 */ /* 0x000fe200078e3cff */
[----:B-----5:R2:W-:Y:S06]  /*9380*/  SYNCS.ARRIVE.TRANS64.RED.A1T0 RZ, [R2+URZ], RZ ;  /* 0x000000ff02ff79a7 */ /* 0x0205ec00081004ff */
.L_x_127:
[----:B------:R-:W-:Y:S05]  /*9390*/  BSYNC B1 ;  /* 0x0000000000017941 */ /* 0x000fea0003800000 */
.L_x_126:
[----:B------:R-:W-:Y:S01]  /*93a0*/  VIADD R0, R71, 0x80 ;  /* 0x0000008047007836 */ /* 0x000fe20000000000 */
[----:B------:R-:W-:Y:S04]  /*93b0*/  BSSY.RECONVERGENT B6, `(.L_x_131) ;  /* 0x0000015000067945 */ /* 0x000fe80003800200 */
[----:B------:R-:W-:Y:S04]  /*93c0*/  SHF.R.U32.HI R0, RZ, 0x15, R0 ;  /* 0x00000015ff007819 */ /* 0x000fe80000011600 */
[----:B------:R-:W-:Y:S11]  /*93d0*/  LOP3.LUT P0, RZ, R0, 0x3, R159, 0x48, !PT ;  /* 0x0000000300ff7812 */ /* 0x000ff6000780489f */
[----:B------:R-:W-:Y:S02]  /*93e0*/  @!UPT UIADD3 URZ, UPT, UPT, URZ, URZ, URZ ;  /* 0x000000fffffff290 */ /* 0x000fe4000fffe0ff */
[----:B------:R-:W-:Y:S05]  /*93f0*/  @!P0 BRA `(.L_x_132) ;  /* 0x0000000000408947 */ /* 0x000fea0003800000 */
[----:B------:R-:W5:Y:S01]  /*9400*/  LDCU.64 UR8, c[0x4][0x78] ;  /* 0x01000f00ff0877ac */ /* 0x000f620008000a00 */
[----:B--2---:R-:W-:Y:S01]  /*9410*/  MOV R3, 0x0 ;  /* 0x0000000000037802 */ /* 0x004fe20000000f00 */
[----:B------:R-:W-:Y:S02]  /*9420*/  HFMA2 R12, -RZ, RZ, 0, 5.9604644775390625e-08 ;  /* 0x00000001ff0c7431 */ /* 0x000fe400000001ff */
[----:B------:R-:W-:Y:S02]  /*9430*/  IMAD.MOV.U32 R8, RZ, RZ, 0x192 ;  /* 0x00000192ff087424 */ /* 0x000fe400078e00ff */
[----:B------:R-:W-:Y:S01]  /*9440*/  IMAD.MOV.U32 R13, RZ, RZ, RZ ;  /* 0x000000ffff0d7224 */ /* 0x000fe200078e00ff */
[----:B------:R-:W2:Y:S01]  /*9450*/  LDCU.64 UR6, c[0x4][0x80] ;  /* 0x01001000ff0677ac */ /* 0x000ea20008000a00 */
[----:B------:R-:W1:Y:S01]  /*9460*/  LDC.64 R2, c[0x4][R3] ;  /* 0x0100000003027b82 */ /* 0x000e620000000a00 */
[----:B------:R-:W3:Y:S01]  /*9470*/  LDCU.64 UR4, c[0x4][0x18] ;  /* 0x01000300ff0477ac */ /* 0x000ee20008000a00 */
[----:B-----5:R-:W-:Y:S01]  /*9480*/  MOV R5, UR9 ;  /* 0x0000000900057c02 */ /* 0x020fe20008000f00 */
[----:B------:R-:W-:Y:S01]  /*9490*/  IMAD.U32 R4, RZ, RZ, UR8 ;  /* 0x00000008ff047e24 */ /* 0x000fe2000f8e00ff */
[----:B--2---:R-:W-:Y:S01]  /*94a0*/  MOV R7, UR7 ;  /* 0x0000000700077c02 */ /* 0x004fe20008000f00 */
[----:B------:R-:W-:Y:S01]  /*94b0*/  IMAD.U32 R6, RZ, RZ, UR6 ;  /* 0x00000006ff067e24 */ /* 0x000fe2000f8e00ff */
[----:B---3--:R-:W-:Y:S01]  /*94c0*/  MOV R11, UR5 ;  /* 0x00000005000b7c02 */ /* 0x008fe20008000f00 */
[----:B------:R-:W-:Y:S02]  /*94d0*/  IMAD.U32 R10, RZ, RZ, UR4 ;  /* 0x00000004ff0a7e24 */ /* 0x000fe4000f8e00ff */
[----:B------:R-:W-:Y:S07]  /*94e0*/  LEPC R20, `(.L_x_132) ;  /* 0x000000001014794e */ /* 0x000fee0000000000 */
[----:B-1--4-:R-:W-:Y:S05]  /*94f0*/  CALL.ABS.NOINC R2 ;  /* 0x0000000002007343 */ /* 0x012fea0003c00000 */
.L_x_132:
[----:B------:R-:W-:Y:S05]  /*9500*/  BSYNC.RECONVERGENT B6 ;  /* 0x0000000000067941 */ /* 0x000fea0003800200 */
.L_x_131:
[----:B--23--:R-:W-:Y:S01]  /*9510*/  F2FP.F16.E4M3.UNPACK_B R4, R141 ;  /* 0x0000008dff04723e */ /* 0x00cfe200020006ff */
        /* <DEDUP_REMOVED lines=13> */
[----:B----4-:R-:W-:Y:S01]  /*95f0*/  F2FP.F16.E4M3.UNPACK_B R117, R151.H1 ;  /* 0x00000097ff75723e */ /* 0x010fe200030006ff */
        /* <DEDUP_REMOVED lines=261> */
[----:B------:R-:W-:Y:S02]  /*a650*/  UIADD3 UR4, UPT, UPT, UR44, 0x8200, URZ ;  /* 0x000082002c047890 */ /* 0x000fe4000fffe0ff */
[----:B------:R-:W-:Y:S01]  /*a660*/  UIADD3 UR9, UPT, UPT, UR49, 0x80, URZ ;  /* 0x0000008031097890 */ /* 0x000fe2000fffe0ff */
[----:B------:R-:W-:Y:S01]  /*a670*/  UMOV UR10, UR50 ;  /* 0x00000032000a7c82 */ /* 0x000fe20008000000 */
[----:B------:R-:W-:Y:S02]  /*a680*/  UMOV UR11, UR36 ;  /* 0x00000024000b7c82 */ /* 0x000fe40008000000 */
        /* <DEDUP_REMOVED lines=8> */
.L_x_134:
[----:B------:R-:W-:Y:S05]  /*a710*/  BSYNC.RECONVERGENT B0 ;  /* 0x0000000000007941 */ /* 0x000fea0003800200 */
.L_x_133:
        /* <DEDUP_REMOVED lines=17> */
.L_x_138:
[----:B------:R-:W-:Y:S05]  /*a830*/  BSYNC B0 ;  /* 0x0000000000007941 */ /* 0x000fea0003800000 */
.L_x_137:
        /* <DEDUP_REMOVED lines=19> */
.L_x_136:
[----:B------:R-:W-:Y:S05]  /*a970*/  BSYNC B1 ;  /* 0x0000000000017941 */ /* 0x000fea0003800000 */
.L_x_135:
[----:B------:R-:W-:Y:S05]  /*a980*/  VIADD R0, R71, 0xc0 ;  /* 0x000000c047007836 */ /* 0x000fea0000000000 */
        /* <DEDUP_REMOVED lines=20> */
.L_x_140:
[----:B------:R-:W-:Y:S01]  /*aad0*/  ISETP.NE.AND P0, PT, R174, RZ, PT ;  /* 0x000000ffae00720c */ /* 0x000fe20003f05270 */
[----:B------:R-:W-:Y:S05]  /*aae0*/  WARPSYNC.ALL ;  /* 0x0000000000007948 */ /* 0x000fea0003800000 */
[----:B------:R-:W-:Y:S01]  /*aaf0*/  R2UR UR4, R71 ;  /* 0x00000000470472ca */ /* 0x000fe200000e0000 */
[----:B------:R-:W5:Y:S01]  /*ab00*/  S2UR UR6, SR_CgaCtaId ;  /* 0x00000000000679c3 */ /* 0x000f620000008800 */
[----:B---3--:R-:W-:Y:S01]  /*ab10*/  F2FP.F16.E4M3.UNPACK_B R11, R141 ;  /* 0x0000008dff0b723e */ /* 0x008fe200020006ff */
[----:B------:R-:W-:Y:S01]  /*ab20*/  BSSY.RECONVERGENT B0, `(.L_x_141) ;  /* 0x000011c000007945 */ /* 0x000fe20003800200 */
[----:B------:R-:W-:Y:S02]  /*ab30*/  F2FP.F16.E4M3.UNPACK_B R10, R142 ;  /* 0x0000008eff0a723e */ /* 0x000fe400020006ff */
[----:B------:R-:W-:Y:S01]  /*ab40*/  F2FP.F16.E4M3.UNPACK_B R9, R143 ;  /* 0x0000008fff09723e */ /* 0x000fe200020006ff */
[--C-:B------:R-:W-:Y:S01]  /*ab50*/  HADD2.F32 R74, -RZ, R11.reuse.H0_H0 ;  /* 0x2000000bff4a7230 */ /* 0x100fe20000004100 */
[----:B----4-:R-:W-:Y:S01]  /*ab60*/  F2FP.F16.E4M3.UNPACK_B R8, R144 ;  /* 0x00000090ff08723e */ /* 0x010fe200020006ff */
[----:B------:R-:W-:Y:S01]  /*ab70*/  HADD2.F32 R76, -RZ, R11.H1_H1 ;  /* 0x3000000bff4c7230 */ /* 0x000fe20000004100 */
[----:B------:R-:W-:Y:S01]  /*ab80*/  F2FP.F16.E4M3.UNPACK_B R7, R145 ;  /* 0x00000091ff07723e */ /* 0x000fe200020006ff */
[--C-:B------:R-:W-:Y:S01]  /*ab90*/  HADD2.F32 R77, -RZ, R10.reuse.H0_H0 ;  /* 0x2000000aff4d7230 */ /* 0x100fe20000004100 */
[----:B------:R-:W-:Y:S01]  /*aba0*/  F2FP.F16.E4M3.UNPACK_B R6, R146 ;  /* 0x00000092ff06723e */ /* 0x000fe200020006ff */
[----:B------:R-:W-:Y:S01]  /*abb0*/  HADD2.F32 R80, -RZ, R10.H1_H1 ;  /* 0x3000000aff507230 */ /* 0x000fe20000004100 */
[----:B------:R-:W-:Y:S01]  /*abc0*/  F2FP.F16.E4M3.UNPACK_B R5, R147 ;  /* 0x00000093ff05723e */ /* 0x000fe200020006ff */
[--C-:B------:R-:W-:Y:S01]  /*abd0*/  HADD2.F32 R81, -RZ, R9.reuse.H0_H0 ;  /* 0x20000009ff517230 */ /* 0x100fe20000004100 */
[----:B-1----:R-:W-:Y:S01]  /*abe0*/  F2FP.F16.E4M3.UNPACK_B R4, R148 ;  /* 0x00000094ff04723e */ /* 0x002fe200020006ff */
[----:B------:R-:W-:Y:S01]  /*abf0*/  HADD2.F32 R84, -RZ, R9.H1_H1 ;  /* 0x30000009ff547230 */ /* 0x000fe20000004100 */
[-C--:B--2---:R-:W-:Y:S01]  /*ac00*/  F2FP.F16.E4M3.UNPACK_B R2, R140.reuse ;  /* 0x0000008cff02723e */ /* 0x084fe200020006ff */
[--C-:B------:R-:W-:Y:S01]  /*ac10*/  HADD2.F32 R85, -RZ, R8.reuse.H0_H0 ;  /* 0x20000008ff557230 */ /* 0x100fe20000004100 */
[----:B------:R-:W-:Y:S01]  /*ac20*/  F2FP.F16.E4M3.UNPACK_B R140, R140.H1 ;  /* 0x0000008cff8c723e */ /* 0x000fe200030006ff */
[----:B------:R-:W-:Y:S01]  /*ac30*/  HADD2.F32 R87, -RZ, R8.H1_H1 ;  /* 0x30000008ff577230 */ /* 0x000fe20000004100 */
[----:B------:R-:W-:Y:S01]  /*ac40*/  F2FP.F16.E4M3.UNPACK_B R141, R141.H1 ;  /* 0x0000008dff8d723e */ /* 0x000fe200030006ff */
[--C-:B------:R-:W-:Y:S01]  /*ac50*/  HADD2.F32 R90, -RZ, R7.reuse.H0_H0 ;  /* 0x20000007ff5a7230 */ /* 0x100fe20000004100 */
[----:B------:R-:W-:Y:S01]  /*ac60*/  F2FP.F16.E4M3.UNPACK_B R142, R142.H1 ;  /* 0x0000008eff8e723e */ /* 0x000fe200030006ff */
[----:B------:R-:W-:Y:S01]  /*ac70*/  HADD2.F32 R91, -RZ, R7.H1_H1 ;  /* 0x30000007ff5b7230 */ /* 0x000fe20000004100 */
[----:B------:R-:W-:Y:S01]  /*ac80*/  F2FP.F16.E4M3.UNPACK_B R143, R143.H1 ;  /* 0x0000008fff8f723e */ /* 0x000fe200030006ff */
[--C-:B------:R-:W-:Y:S01]  /*ac90*/  HADD2.F32 R94, -RZ, R6.reuse.H0_H0 ;  /* 0x20000006ff5e7230 */ /* 0x100fe20000004100 */
[----:B------:R-:W-:Y:S01]  /*aca0*/  R2UR UR5, R177 ;  /* 0x00000000b10572ca */ /* 0x000fe200000e0000 */
[----:B------:R-:W-:Y:S01]  /*acb0*/  HADD2.F32 R95, -RZ, R6.H1_H1 ;  /* 0x30000006ff5f7230 */ /* 0x000fe20000004100 */
[----:B------:R-:W-:Y:S01]  /*acc0*/  F2FP.F16.E4M3.UNPACK_B R107, R149 ;  /* 0x00000095ff6b723e */ /* 0x000fe200020006ff */
[--C-:B------:R-:W-:Y:S01]  /*acd0*/  HADD2.F32 R98, -RZ, R5.reuse.H0_H0 ;  /* 0x20000005ff627230 */ /* 0x100fe20000004100 */
[----:B------:R-:W-:Y:S01]  /*ace0*/  F2FP.F16.E4M3.UNPACK_B R111, R150 ;  /* 0x00000096ff6f723e */ /* 0x000fe200020006ff */
[----:B------:R-:W-:Y:S01]  /*acf0*/  HADD2.F32 R99, -RZ, R5.H1_H1 ;  /* 0x30000005ff637230 */ /* 0x000fe20000004100 */
[----:B------:R-:W-:Y:S01]  /*ad00*/  F2FP.F16.E4M3.UNPACK_B R115, R151 ;  /* 0x00000097ff73723e */ /* 0x000fe200020006ff */
[--C-:B------:R-:W-:Y:S01]  /*ad10*/  HADD2.F32 R102, -RZ, R4.reuse.H0_H0 ;  /* 0x20000004ff667230 */ /* 0x100fe20000004100 */
[----:B------:R-:W-:Y:S01]  /*ad20*/  F2FP.F16.E4M3.UNPACK_B R119, R152 ;  /* 0x00000098ff77723e */ /* 0x000fe200020006ff */
[----:B------:R-:W-:Y:S01]  /*ad30*/  HADD2.F32 R103, -RZ, R4.H1_H1 ;  /* 0x30000004ff677230 */ /* 0x000fe20000004100 */
[----:B------:R-:W-:Y:S01]  /*ad40*/  F2FP.F16.E4M3.UNPACK_B R123, R153 ;  /* 0x00000099ff7b723e */ /* 0x000fe200020006ff */
[----:B------:R-:W1:Y:S01]  /*ad50*/  LDTM.x64 R4, tmem[UR4+0xc0] ;  /* 0x0000c004000479ee */ /* 0x000e620008340000 */
[--C-:B------:R-:W-:Y:S01]  /*ad60*/  HADD2.F32 R0, -RZ, R2.reuse.H0_H0 ;  /* 0x20000002ff007230 */ /* 0x100fe20000004100 */
[----:B------:R-:W-:Y:S01]  /*ad70*/  NOP ;  /* 0x0000000000007918 */ /* 0x000fe20000000000 */
[----:B------:R-:W-:Y:S01]  /*ad80*/  UIADD3 UR4, UPT, UPT, UR5, 0x160, URZ ;  /* 0x0000016005047890 */ /* 0x000fe2000fffe0ff */
[----:B------:R-:W-:Y:S01]  /*ad90*/  HADD2.F32 R2, -RZ, R2.H1_H1 ;  /* 0x30000002ff027230 */ /* 0x000fe20000004100 */
[----:B------:R-:W-:Y:S01]  /*ada0*/  F2FP.F16.E4M3.UNPACK_B R127, R154 ;  /* 0x0000009aff7f723e */ /* 0x000fe200020006ff */
[----:B------:R-:W-:Y:S01]  /*adb0*/  HADD2.F32 R78, -RZ, R141.H1_H1 ;  /* 0x3000008dff4e7230 */ /* 0x000fe20000004100 */
[----:B------:R-:W-:Y:S01]  /*adc0*/  F2FP.F16.E4M3.UNPACK_B R130, R155 ;  /* 0x0000009bff82723e */ /* 0x000fe200020006ff */
        /* <DEDUP_REMOVED lines=16> */
[----:B-----5:R-:W-:Y:S01]  /*aed0*/  UPRMT UR4, UR6, 0x654, UR4 ;  /* 0x0000065406047896 */ /* 0x020fe20008000004 */
[C---:B-1----:R-:W-:Y:S01]  /*aee0*/  FMUL R4, R70.reuse, R4 ;  /* 0x0000000446047220 */ /* 0x042fe20000400000 */
[C---:B------:R-:W-:Y:S01]  /*aef0*/  FMUL R5, R70.reuse, R5 ;  /* 0x0000000546057220 */ /* 0x040fe20000400000 */
[--C-:B------:R-:W-:Y:S02]  /*af00*/  HADD2.F32 R3, -RZ, R140.reuse.H0_H0 ;  /* 0x2000008cff037230 */ /* 0x100fe40000004100 */
[C---:B------:R-:W-:Y:S01]  /*af10*/  FMUL R8, R70.reuse, R8 ;  /* 0x0000000846087220 */ /* 0x040fe20000400000 */
[C---:B------:R-:W-:Y:S01]  /*af20*/  FFMA R4, R73.reuse, R0, R4 ;  /* 0x0000000049047223 */ /* 0x040fe20000000004 */
[C---:B------:R-:W-:Y:S01]  /*af30*/  FFMA R5, R73.reuse, R2, R5 ;  /* 0x0000000249057223 */ /* 0x040fe20000000005 */
[C---:B------:R-:W-:Y:S01]  /*af40*/  FMUL R9, R70.reuse, R9 ;  /* 0x0000000946097220 */ /* 0x040fe20000400000 */
[C---:B------:R-:W-:Y:S01]  /*af50*/  FMUL R12, R70.reuse, R12 ;  /* 0x0000000c460c7220 */ /* 0x040fe20000400000 */
[----:B------:R-:W-:Y:S01]  /*af60*/  SYNCS.ARRIVE.TRANS64.RED.A1T0 RZ, [UR4], RZ ;  /* 0x000000ffffff79a7 */ /* 0x000fe20008100404 */
[C---:B------:R-:W-:Y:S01]  /*af70*/  FMUL R13, R70.reuse, R13 ;  /* 0x0000000d460d7220 */ /* 0x040fe20000400000 */
[C---:B------:R-:W-:Y:S01]  /*af80*/  FMUL R16, R70.reuse, R16 ;  /* 0x0000001046107220 */ /* 0x040fe20000400000 */
[C---:B------:R-:W-:Y:S01]  /*af90*/  FMUL R17, R70.reuse, R17 ;  /* 0x0000001146117220 */ /* 0x040fe20000400000 */
[C---:B------:R-:W-:Y:S01]  /*afa0*/  FMUL R0, R70.reuse, R20 ;  /* 0x0000001446007220 */ /* 0x040fe20000400000 */
[C---:B------:R-:W-:Y:S01]  /*afb0*/  FMUL R2, R70.reuse, R21 ;  /* 0x0000001546027220 */ /* 0x040fe20000400000 */
[C---:B------:R-:W-:Y:S01]  /*afc0*/  FMUL R21, R70.reuse, R28 ;  /* 0x0000001c46157220 */ /* 0x040fe20000400000 */
[----:B------:R-:W-:Y:S02]  /*afd0*/  HADD2.F32 R122, -RZ, R123.H0_H0 ;  /* 0x2000007bff7a7230 */ /* 0x000fe40000004100 */
[C---:B------:R-:W-:Y:S01]  /*afe0*/  FMUL R6, R70.reuse, R6 ;  /* 0x0000000646067220 */ /* 0x040fe20000400000 */
[----:B------:R-:W-:Y:S02]  /*aff0*/  HADD2.F32 R72, -RZ, R140.H1_H1 ;  /* 0x3000008cff487230 */ /* 0x000fe40000004100 */
[C---:B------:R-:W-:Y:S01]  /*b000*/  FMUL R7, R70.reuse, R7 ;  /* 0x0000000746077220 */ /* 0x040fe20000400000 */
[----:B------:R-:W-:Y:S02]  /*b010*/  HADD2.F32 R75, -RZ, R141.H0_H0 ;  /* 0x2000008dff4b7230 */ /* 0x000fe40000004100 */
[C---:B------:R-:W-:Y:S01]  /*b020*/  FFMA R6, R73.reuse, R3, R6 ;  /* 0x0000000349067223 */ /* 0x040fe20000000006 */
[----:B------:R-:W-:Y:S02]  /*b030*/  HADD2.F32 R123, -RZ, R123.H1_H1 ;  /* 0x3000007bff7b7230 */ /* 0x000fe40000004100 */
[C---:B------:R-:W-:Y:S01]  /*b040*/  FFMA R7, R73.reuse, R72, R7 ;  /* 0x0000004849077223 */ /* 0x040fe20000000007 */
[C---:B------:R-:W-:Y:S01]  /*b050*/  FFMA R8, R73.reuse, R74, R8 ;  /* 0x0000004a49087223 */ /* 0x040fe20000000008 */
[----:B------:R-:W-:Y:S01]  /*b060*/  FFMA R9, R73, R76, R9 ;  /* 0x0000004c49097223 */ /* 0x000fe20000000009 */
[--C-:B------:R-:W-:Y:S02]  /*b070*/  HADD2.F32 R126, -RZ, R127.reuse.H0_H0 ;  /* 0x2000007fff7e7230 */ /* 0x100fe40000004100 */
[C---:B------:R-:W-:Y:S01]  /*b080*/  FMUL R10, R70.reuse, R10 ;  /* 0x0000000a460a7220 */ /* 0x040fe20000400000 */
[----:B------:R-:W-:Y:S01]  /*b090*/  F2FP.SATFINITE.E4M3.F32.PACK_AB_MERGE_C R76, R7, R6, RZ ;  /* 0x00000006074c723e */ /* 0x000fe200048070ff */
[C---:B------:R-:W-:Y:S01]  /*b0a0*/  FMUL R7, R70.reuse, R24 ;  /* 0x0000001846077220 */ /* 0x040fe20000400000 */
[----:B------:R-:W-:Y:S02]  /*b0b0*/  HADD2.F32 R127, -RZ, R127.H1_H1 ;  /* 0x3000007fff7f7230 */ /* 0x000fe40000004100 */
[C---:B------:R-:W-:Y:S01]  /*b0c0*/  FFMA R10, R73.reuse, R75, R10 ;  /* 0x0000004b490a7223 */ /* 0x040fe2000000000a */
[----:B------:R-:W-:Y:S02]  /*b0d0*/  HADD2.F32 R72, -RZ, R130.H0_H0 ;  /* 0x20000082ff487230 */ /* 0x000fe40000004100 */
[C---:B------:R-:W-:Y:S01]  /*b0e0*/  FMUL R11, R70.reuse, R11 ;  /* 0x0000000b460b7220 */ /* 0x040fe20000400000 */
[--C-:B------:R-:W-:Y:S02]  /*b0f0*/  HADD2.F32 R79, -RZ, R142.reuse.H0_H0 ;  /* 0x2000008eff4f7230 */ /* 0x100fe40000004100 */
[C---:B------:R-:W-:Y:S01]  /*b100*/  FMUL R14, R70.reuse, R14 ;  /* 0x0000000e460e7220 */ /* 0x040fe20000400000 */
[----:B------:R-:W-:Y:S02]  /*b110*/  HADD2.F32 R82, -RZ, R142.H1_H1 ;  /* 0x3000008eff527230 */ /* 0x000fe40000004100 */
[C---:B------:R-:W-:Y:S01]  /*b120*/  FFMA R11, R73.reuse, R78, R11 ;  /* 0x0000004e490b7223 */ /* 0x040fe2000000000b */
[C---:B------:R-:W-:Y:S01]  /*b130*/  FFMA R12, R73.reuse, R77, R12 ;  /* 0x0000004d490c7223 */ /* 0x040fe2000000000c */
[C---:B------:R-:W-:Y:S01]  /*b140*/  FFMA R13, R73.reuse, R80, R13 ;  /* 0x00000050490d7223 */ /* 0x040fe2000000000d */
[----:B------:R-:W-:Y:S01]  /*b150*/  FFMA R14, R73, R79, R14 ;  /* 0x0000004f490e7223 */ /* 0x000fe2000000000e */
[----:B------:R-:W-:Y:S01]  /*b160*/  HADD2.F32 R75, -RZ, R130.H1_H1 ;  /* 0x30000082ff4b7230 */ /* 0x000fe20000004100 */
[----:B------:R-:W-:Y:S01]  /*b170*/  F2FP.SATFINITE.E4M3.F32.PACK_AB_MERGE_C R78, R11, R10, RZ ;  /* 0x0000000a0b4e723e */ /* 0x000fe200048070ff */
[C---:B------:R-:W-:Y:S01]  /*b180*/  FMUL R10, R70.reuse, R25 ;  /* 0x00000019460a7220 */ /* 0x040fe20000400000 */
[C---:B------:R-:W-:Y:S01]  /*b190*/  FMUL R25, R70.reuse, R32 ;  /* 0x0000002046197220 */ /* 0x040fe20000400000 */
        /* <DEDUP_REMOVED lines=8> */
[C---:B------:R-:W-:Y:S01]  /*b220*/  FMUL R19, R70.reuse, R19 ;  /* 0x0000001346137220 */ /* 0x040fe20000400000 */
[--C-:B------:R-:W-:Y:S01]  /*b230*/  HADD2.F32 R88, -RZ, R144.reuse.H0_H0 ;  /* 0x20000090ff587230 */ /* 0x100fe20000004100 */
[----:B------:R-:W-:Y:S01]  /*b240*/  F2FP.SATFINITE.E4M3.F32.PACK_AB_MERGE_C R14, R15, R14, RZ ;  /* 0x0000000e0f0e723e */ /* 0x000fe200048070ff */
[----:B------:R-:W-:Y:S02]  /*b250*/  HADD2.F32 R89, -RZ, R144.H1_H1 ;  /* 0x30000090ff597230 */ /* 0x000fe40000004100 */
[C---:B------:R-:W-:Y:S01]  /*b260*/  FFMA R19, R73.reuse, R86, R19 ;  /* 0x0000005649137223 */ /* 0x040fe20000000013 */
[C---:B------:R-:W-:Y:S01]  /*b270*/  FFMA R0, R73.reuse, R85, R0 ;  /* 0x0000005549007223 */ /* 0x040fe20000000000 */
[----:B------:R-:W-:Y:S01]  /*b280*/  FFMA R2, R73, R87, R2 ;  /* 0x0000005749027223 */ /* 0x000fe20000000002 */
[C---:B------:R-:W-:Y:S01]  /*b290*/  FMUL R3, R70.reuse, R22 ;  /* 0x0000001646037220 */ /* 0x040fe20000400000 */
[C---:B------:R-:W-:Y:S01]  /*b2a0*/  FMUL R22, R70.reuse, R29 ;  /* 0x0000001d46167220 */ /* 0x040fe20000400000 */
[----:B------:R-:W-:Y:S01]  /*b2b0*/  F2FP.SATFINITE.E4M3.F32.PACK_AB_MERGE_C R18, R19, R18, RZ ;  /* 0x000000121312723e */ /* 0x000fe200048070ff */
[C---:B------:R-:W-:Y:S01]  /*b2c0*/  FMUL R29, R70.reuse, R36 ;  /* 0x00000024461d7220 */ /* 0x040fe20000400000 */
[C---:B------:R-:W-:Y:S01]  /*b2d0*/  FFMA R3, R73.reuse, R88, R3 ;  /* 0x0000005849037223 */ /* 0x040fe20000000003 */
[C---:B------:R-:W-:Y:S01]  /*b2e0*/  FMUL R6, R70.reuse, R23 ;  /* 0x0000001746067220 */ /* 0x040fe20000400000 */
[--C-:B------:R-:W-:Y:S02]  /*b2f0*/  HADD2.F32 R92, -RZ, R145.reuse.H0_H0 ;  /* 0x20000091ff5c7230 */ /* 0x100fe40000004100 */
[C---:B------:R-:W-:Y:S01]  /*b300*/  FMUL R11, R70.reuse, R26 ;  /* 0x0000001a460b7220 */ /* 0x040fe20000400000 */
[----:B------:R-:W-:Y:S02]  /*b310*/  HADD2.F32 R93, -RZ, R145.H1_H1 ;  /* 0x30000091ff5d7230 */ /* 0x000fe40000004100 */
[C---:B------:R-:W-:Y:S01]  /*b320*/  FFMA R6, R73.reuse, R89, R6 ;  /* 0x0000005949067223 */ /* 0x040fe20000000006 */
[C---:B------:R-:W-:Y:S01]  /*b330*/  FFMA R7, R73.reuse, R90, R7 ;  /* 0x0000005a49077223 */ /* 0x040fe20000000007 */
[C---:B------:R-:W-:Y:S01]  /*b340*/  FFMA R10, R73.reuse, R91, R10 ;  /* 0x0000005b490a7223 */ /* 0x040fe2000000000a */
[C---:B------:R-:W-:Y:S01]  /*b350*/  FFMA R11, R73.reuse, R92, R11 ;  /* 0x0000005c490b7223 */ /* 0x040fe2000000000b */
[----:B------:R-:W-:Y:S01]  /*b360*/  FMUL R26, R70, R33 ;  /* 0x00000021461a7220 */ /* 0x000fe20000400000 */
[----:B------:R-:W-:Y:S01]  /*b370*/  F2FP.SATFINITE.E4M3.F32.PACK_AB_MERGE_C R3, R6, R3, RZ ;  /* 0x000000030603723e */ /* 0x000fe200048070ff */
        /* <DEDUP_REMOVED lines=9> */
[C---:B------:R-:W-:Y:S01]  /*b410*/  FMUL R30, R70.reuse, R37 ;  /* 0x00000025461e7220 */ /* 0x040fe20000400000 */
[C---:B------:R-:W-:Y:S01]  /*b420*/  FMUL R37, R70.reuse, R44 ;  /* 0x0000002c46257220 */ /* 0x040fe20000400000 */
[C---:B------:R-:W-:Y:S01]  /*b430*/  FMUL R24, R70.reuse, R31 ;  /* 0x0000001f46187220 */ /* 0x040fe20000400000 */
[--C-:B------:R-:W-:Y:S02]  /*b440*/  HADD2.F32 R100, -RZ, R147.reuse.H0_H0 ;  /* 0x20000093ff647230 */ /* 0x100fe40000004100 */
[----:B------:R-:W-:Y:S01]  /*b450*/  FMUL R27, R70, R34 ;  /* 0x00000022461b7220 */ /* 0x000fe20000400000 */
[----:B------:R-:W-:Y:S02]  /*b460*/  HADD2.F32 R101, -RZ, R147.H1_H1 ;  /* 0x30000093ff657230 */ /* 0x000fe40000004100 */
[C---:B------:R-:W-:Y:S01]  /*b470*/  FFMA R24, R73.reuse, R97, R24 ;  /* 0x0000006149187223 */ /* 0x040fe20000000018 */
[C---:B------:R-:W-:Y:S01]  /*b480*/  FFMA R25, R73.reuse, R98, R25 ;  /* 0x0000006249197223 */ /* 0x040fe20000000019 */
[C---:B------:R-:W-:Y:S01]  /*b490*/  FFMA R26, R73.reuse, R99, R26 ;  /* 0x00000063491a7223 */ /* 0x040fe2000000001a */
[----:B------:R-:W-:Y:S01]  /*b4a0*/  F2FP.F16.E4M3.UNPACK_B R152, R152.H1 ;  /* 0x00000098ff98723e */ /* 0x000fe200030006ff */
[C---:B------:R-:W-:Y:S01]  /*b4b0*/  FFMA R27, R73.reuse, R100, R27 ;  /* 0x00000064491b7223 */ /* 0x040fe2000000001b */
[----:B------:R-:W-:Y:S01]  /*b4c0*/  F2FP.SATFINITE.E4M3.F32.PACK_AB_MERGE_C R6, R24, R23, RZ ;  /* 0x000000171806723e */ /* 0x000fe200048070ff */
[C---:B------:R-:W-:Y:S01]  /*b4d0*/  FMUL R34, R70.reuse, R41 ;  /* 0x0000002946227220 */ /* 0x040fe20000400000 */
[C---:B------:R-:W-:Y:S01]  /*b4e0*/  FMUL R41, R70.reuse, R48 ;  /* 0x0000003046297220 */ /* 0x040fe20000400000 */
[----:B------:R-:W-:Y:S01]  /*b4f0*/  FMUL R28, R70, R35 ;  /* 0x00000023461c7220 */ /* 0x000fe20000400000 */
[----:B------:R-:W-:Y:S01]  /*b500*/  F2FP.F16.E4M3.UNPACK_B R153, R153.H1 ;  /* 0x00000099ff99723e */ /* 0x000fe200030006ff */
[--C-:B------:R-:W-:Y:S01]  /*b510*/  HADD2.F32 R104, -RZ, R148.reuse.H0_H0 ;  /* 0x20000094ff687230 */ /* 0x100fe20000004100 */
[----:B------:R-:W-:Y:S01]  /*b520*/  F2FP.SATFINITE.E4M3.F32.PACK_AB_MERGE_C R6, R22, R21, R6 ;  /* 0x000000151606723e */ /* 0x000fe20004807006 */
[C---:B------:R-:W-:Y:S01]  /*b530*/  FFMA R28, R73.reuse, R101, R28 ;  /* 0x00000065491c7223 */ /* 0x040fe2000000001c */
[C---:B------:R-:W-:Y:S01]  /*b540*/  FFMA R29, R73.reuse, R102, R29 ;  /* 0x00000066491d7223 */ /* 0x040fe2000000001d */
[C---:B------:R-:W-:Y:S01]  /*b550*/  FFMA R30, R73.reuse, R103, R30 ;  /* 0x00000067491e7223 */ /* 0x040fe2000000001e */
[----:B------:R-:W-:Y:S02]  /*b560*/  HADD2.F32 R105, -RZ, R148.H1_H1 ;  /* 0x30000094ff697230 */ /* 0x000fe40000004100 */
[C---:B------:R-:W-:Y:S01]  /*b570*/  FMUL R31, R70.reuse, R38 ;  /* 0x00000026461f7220 */ /* 0x040fe20000400000 */
[----:B------:R-:W-:Y:S01]  /*b580*/  F2FP.F16.E4M3.UNPACK_B R154, R154.H1 ;  /* 0x0000009aff9a723e */ /* 0x000fe200030006ff */
[C---:B------:R-:W-:Y:S01]  /*b590*/  FMUL R38, R70.reuse, R45 ;  /* 0x0000002d46267220 */ /* 0x040fe20000400000 */
[C---:B------:R-:W-:Y:S01]  /*b5a0*/  FMUL R45, R70.reuse, R52 ;  /* 0x00000034462d7220 */ /* 0x040fe20000400000 */
[----:B------:R-:W-:Y:S01]  /*b5b0*/  F2FP.F16.E4M3.UNPACK_B R155, R155.H1 ;  /* 0x0000009bff9b723e */ /* 0x000fe200030006ff */
[----:B------:R-:W-:Y:S01]  /*b5c0*/  FFMA R31, R73, R104, R31 ;  /* 0x00000068491f7223 */ /* 0x000fe2000000001f */
[----:B------:R-:W-:Y:S01]  /*b5d0*/  FMUL R52, R70, R59 ;  /* 0x0000003b46347220 */ /* 0x000fe20000400000 */
[----:B------:R-:W-:Y:S01]  /*b5e0*/  IADD3 R68, PT, PT, R68, 0x1, RZ ;  /* 0x0000000144447810 */ /* 0x000fe20007ffe0ff */
[C---:B------:R-:W-:Y:S01]  /*b5f0*/  FMUL R59, R70.reuse, R66 ;  /* 0x00000042463b7220 */ /* 0x040fe20000400000 */
[----:B------:R-:W-:Y:S01]  /*b600*/  F2FP.SATFINITE.E4M3.F32.PACK_AB_MERGE_C R66, R13, R12, R14 ;  /* 0x0000000c0d42723e */ /* 0x000fe2000480700e */
[C---:B------:R-:W-:Y:S01]  /*b610*/  FMUL R32, R70.reuse, R39 ;  /* 0x0000002746207220 */ /* 0x040fe20000400000 */
[--C-:B------:R-:W-:Y:S02]  /*b620*/  HADD2.F32 R108, -RZ, R149.reuse.H0_H0 ;  /* 0x20000095ff6c7230 */ /* 0x100fe40000004100 */
[C---:B------:R-:W-:Y:S01]  /*b630*/  FMUL R35, R70.reuse, R42 ;  /* 0x0000002a46237220 */ /* 0x040fe20000400000 */
[----:B------:R-:W-:Y:S02]  /*b640*/  HADD2.F32 R109, -RZ, R149.H1_H1 ;  /* 0x30000095ff6d7230 */ /* 0x000fe40000004100 */
[C---:B------:R-:W-:Y:S01]  /*b650*/  FFMA R32, R73.reuse, R105, R32 ;  /* 0x0000006949207223 */ /* 0x040fe20000000020 */
[----:B------:R-:W-:Y:S01]  /*b660*/  FMUL R36, R70, R43 ;  /* 0x0000002b46247220 */ /* 0x000fe20000400000 */
[C---:B------:R-:W-:Y:S01]  /*b670*/  FFMA R33, R73.reuse, R106, R33 ;  /* 0x0000006a49217223 */ /* 0x040fe20000000021 */
[C---:B------:R-:W-:Y:S01]  /*b680*/  FFMA R34, R73.reuse, R107, R34 ;  /* 0x0000006b49227223 */ /* 0x040fe20000000022 */
[--C-:B------:R-:W-:Y:S01]  /*b690*/  HADD2.F32 R112, -RZ, R150.reuse.H0_H0 ;  /* 0x20000096ff707230 */ /* 0x100fe20000004100 */
[----:B------:R-:W-:Y:S01]  /*b6a0*/  F2FP.SATFINITE.E4M3.F32.PACK_AB_MERGE_C R32, R32, R31, RZ ;  /* 0x0000001f2020723e */ /* 0x000fe200048070ff */
[C---:B------:R-:W-:Y:S01]  /*b6b0*/  FFMA R35, R73.reuse, R108, R35 ;  /* 0x0000006c49237223 */ /* 0x040fe20000000023 */
[----:B------:R-:W-:Y:S02]  /*b6c0*/  HADD2.F32 R113, -RZ, R150.H1_H1 ;  /* 0x30000096ff717230 */ /* 0x000fe40000004100 */
[----:B------:R-:W-:Y:S01]  /*b6d0*/  FMUL R39, R70, R46 ;  /* 0x0000002e46277220 */ /* 0x000fe20000400000 */
[----:B------:R-:W-:Y:S01]  /*b6e0*/  F2FP.SATFINITE.E4M3.F32.PACK_AB_MERGE_C R32, R30, R29, R32 ;  /* 0x0000001d1e20723e */ /* 0x000fe20004807020 */
[C---:B------:R-:W-:Y:S01]  /*b6f0*/  FFMA R36, R73.reuse, R109, R36 ;  /* 0x0000006d49247223 */ /* 0x040fe20000000024 */
[C---:B------:R-:W-:Y:S01]  /*b700*/  FMUL R40, R70.reuse, R47 ;  /* 0x0000002f46287220 */ /* 0x040fe20000400000 */
[C---:B------:R-:W-:Y:S01]  /*b710*/  FFMA R37, R73.reuse, R110, R37 ;  /* 0x0000006e49257223 */ /* 0x040fe20000000025 */
[C---:B------:R-:W-:Y:S01]  /*b720*/  FFMA R38, R73.reuse, R111, R38 ;  /* 0x0000006f49267223 */ /* 0x040fe20000000026 */
[C---:B------:R-:W-:Y:S01]  /*b730*/  FMUL R42, R70.reuse, R49 ;  /* 0x00000031462a7220 */ /* 0x040fe20000400000 */
        /* <DEDUP_REMOVED lines=8> */
[C---:B------:R-:W-:Y:S01]  /*b7c0*/  FMUL R57, R70.reuse, R64 ;  /* 0x0000004046397220 */ /* 0x040fe20000400000 */
[----:B------:R-:W-:Y:S01]  /*b7d0*/  FFMA R42, R73, R115, R42 ;  /* 0x00000073492a7223 */ /* 0x000fe2000000002a */
[C---:B------:R-:W-:Y:S01]  /*b7e0*/  FMUL R46, R70.reuse, R53 ;  /* 0x00000035462e7220 */ /* 0x040fe20000400000 */
[--C-:B------:R-:W-:Y:S01]  /*b7f0*/  HADD2.F32 R120, -RZ, R152.reuse.H0_H0 ;  /* 0x20000098ff787230 */ /* 0x100fe20000004100 */
[----:B------:R-:W-:Y:S01]  /*b800*/  F2FP.SATFINITE.E4M3.F32.PACK_AB_MERGE_C R64, R5, R4, R76 ;  /* 0x000000040540723e */ /* 0x000fe2000480704c */
[C---:B------:R-:W-:Y:S01]  /*b810*/  FMUL R51, R70.reuse, R58 ;  /* 0x0000003a46337220 */ /* 0x040fe20000400000 */
[C---:B------:R-:W-:Y:S01]  /*b820*/  FMUL R53, R70.reuse, R60 ;  /* 0x0000003c46357220 */ /* 0x040fe20000400000 */
[C---:B------:R-:W-:Y:S01]  /*b830*/  FFMA R43, R73.reuse, R116, R43 ;  /* 0x00000074492b7223 */ /* 0x040fe2000000002b */
[----:B------:R-:W-:Y:S02]  /*b840*/  HADD2.F32 R121, -RZ, R152.H1_H1 ;  /* 0x30000098ff797230 */ /* 0x000fe40000004100 */
[C---:B------:R-:W-:Y:S01]  /*b850*/  FMUL R47, R70.reuse, R54 ;  /* 0x00000036462f7220 */ /* 0x040fe20000400000 */
[C---:B------:R-:W-:Y:S01]  /*b860*/  FMUL R58, R70.reuse, R65 ;  /* 0x00000041463a7220 */ /* 0x040fe20000400000 */
[----:B------:R-:W-:Y:S01]  /*b870*/  FMUL R60, R70, R67 ;  /* 0x00000043463c7220 */ /* 0x000fe20000400000 */
[----:B------:R-:W-:Y:S01]  /*b880*/  F2FP.SATFINITE.E4M3.F32.PACK_AB_MERGE_C R5, R20, R11, RZ ;  /* 0x0000000b1405723e */ /* 0x000fe200048070ff */
[----:B------:R-:W-:Y:S01]  /*b890*/  FFMA R44, R73, R117, R44 ;  /* 0x00000075492c7223 */ /* 0x000fe2000000002c */
[C---:B------:R-:W-:Y:S01]  /*b8a0*/  FMUL R48, R70.reuse, R55 ;  /* 0x0000003746307220 */ /* 0x040fe20000400000 */
[----:B------:R-:W-:Y:S01]  /*b8b0*/  F2FP.SATFINITE.E4M3.F32.PACK_AB_MERGE_C R65, R9, R8, R78 ;  /* 0x000000080941723e */ /* 0x000fe2000480704e */
[----:B------:R-:W-:Y:S01]  /*b8c0*/  FFMA R45, R73, R118, R45 ;  /* 0x00000076492d7223 */ /* 0x000fe2000000002d */
[----:B------:R-:W-:Y:S01]  /*b8d0*/  F2FP.SATFINITE.E4M3.F32.PACK_AB_MERGE_C R67, R17, R16, R18 ;  /* 0x000000101143723e */ /* 0x000fe20004807012 */
[----:B------:R-:W-:Y:S01]  /*b8e0*/  FMUL R49, R70, R56 ;  /* 0x0000003846317220 */ /* 0x000fe20000400000 */
[C---:B------:R-:W-:Y:S01]  /*b8f0*/  FFMA R46, R73.reuse, R119, R46 ;  /* 0x00000077492e7223 */ /* 0x040fe2000000002e */
[--C-:B------:R-:W-:Y:S02]  /*b900*/  HADD2.F32 R124, -RZ, R153.reuse.H0_H0 ;  /* 0x20000099ff7c7230 */ /* 0x100fe40000004100 */
[C---:B------:R-:W-:Y:S01]  /*b910*/  FFMA R47, R73.reuse, R120, R47 ;  /* 0x00000078492f7223 */ /* 0x040fe2000000002f */
[----:B------:R1:W-:Y:S01]  /*b920*/  STS.128 [R137+UR44+0xa200], R64 ;  /* 0x00a2004089007988 */ /* 0x0003e20008000c2c */
[----:B------:R-:W-:Y:S01]  /*b930*/  HADD2.F32 R125, -RZ, R153.H1_H1 ;  /* 0x30000099ff7d7230 */ /* 0x000fe20000004100 */
[----:B------:R-:W-:Y:S01]  /*b940*/  F2FP.SATFINITE.E4M3.F32.PACK_AB_MERGE_C R5, R10, R7, R5 ;  /* 0x000000070a05723e */ /* 0x000fe20004807005 */
[C---:B------:R-:W-:Y:S01]  /*b950*/  FFMA R48, R73.reuse, R121, R48 ;  /* 0x0000007949307223 */ /* 0x040fe20000000030 */
[----:B------:R-:W-:Y:S01]  /*b960*/  F2FP.SATFINITE.E4M3.F32.PACK_AB_MERGE_C R7, R28, R27, RZ ;  /* 0x0000001b1c07723e */ /* 0x000fe200048070ff */
        /* <DEDUP_REMOVED lines=8> */
[----:B------:R-:W-:Y:S01]  /*b9f0*/  FMUL R56, R70, R63 ;  /* 0x0000003f46387220 */ /* 0x000fe20000400000 */
[----:B------:R-:W-:Y:S01]  /*ba00*/  F2FP.SATFINITE.E4M3.F32.PACK_AB_MERGE_C R4, R2, R0, R3 ;  /* 0x000000000204723e */ /* 0x000fe20004807003 */
[C---:B------:R-:W-:Y:S01]  /*ba10*/  FFMA R53, R73.reuse, R126, R53 ;  /* 0x0000007e49357223 */ /* 0x040fe20000000035 */
[----:B------:R-:W-:Y:S01]  /*ba20*/  F2FP.SATFINITE.E4M3.F32.PACK_AB_MERGE_C R7, R26, R25, R7 ;  /* 0x000000191a07723e */ /* 0x000fe20004807007 */
[C---:B------:R-:W-:Y:S01]  /*ba30*/  FFMA R54, R73.reuse, R127, R54 ;  /* 0x0000007f49367223 */ /* 0x040fe20000000036 */
[--C-:B------:R-:W-:Y:S02]  /*ba40*/  HADD2.F32 R74, -RZ, R155.reuse.H0_H0 ;  /* 0x2000009bff4a7230 */ /* 0x100fe40000004100 */
[C---:B------:R-:W-:Y:S01]  /*ba50*/  FFMA R55, R73.reuse, R128, R55 ;  /* 0x0000008049377223 */ /* 0x040fe20000000037 */
[----:B------:R-:W-:Y:S01]  /*ba60*/  HADD2.F32 R131, -RZ, R155.H1_H1 ;  /* 0x3000009bff837230 */ /* 0x000fe20000004100 */
[----:B------:R1:W-:Y:S01]  /*ba70*/  STS.128 [R176+0xa010], R4 ;  /* 0x00a01004b0007388 */ /* 0x0003e20000000c00 */
[----:B------:R-:W-:Y:S01]  /*ba80*/  F2FP.SATFINITE.E4M3.F32.PACK_AB_MERGE_C R35, R36, R35, RZ ;  /* 0x000000232423723e */ /* 0x000fe200048070ff */
[C---:B------:R-:W-:Y:S01]  /*ba90*/  FFMA R56, R73.reuse, R129, R56 ;  /* 0x0000008149387223 */ /* 0x040fe20000000038 */
[----:B------:R-:W-:Y:S01]  /*baa0*/  F2FP.SATFINITE.E4M3.F32.PACK_AB_MERGE_C R39, R40, R39, RZ ;  /* 0x000000272827723e */ /* 0x000fe200048070ff */
[C---:B------:R-:W-:Y:S01]  /*bab0*/  FFMA R57, R73.reuse, R72, R57 ;  /* 0x0000004849397223 */ /* 0x040fe20000000039 */
[----:B------:R-:W-:Y:S01]  /*bac0*/  F2FP.SATFINITE.E4M3.F32.PACK_AB_MERGE_C R43, R44, R43, RZ ;  /* 0x0000002b2c2b723e */ /* 0x000fe200048070ff */
[C---:B------:R-:W-:Y:S01]  /*bad0*/  FFMA R58, R73.reuse, R75, R58 ;  /* 0x0000004b493a7223 */ /* 0x040fe2000000003a */
[C---:B------:R-:W-:Y:S01]  /*bae0*/  FFMA R59, R73.reuse, R74, R59 ;  /* 0x0000004a493b7223 */ /* 0x040fe2000000003b */
[----:B------:R-:W-:Y:S01]  /*baf0*/  F2FP.SATFINITE.E4M3.F32.PACK_AB_MERGE_C R33, R34, R33, R35 ;  /* 0x000000212221723e */ /* 0x000fe20004807023 */
        /* <DEDUP_REMOVED lines=11> */
[----:B------:R-:W-:Y:S05]  /*bbb0*/  F2FP.SATFINITE.E4M3.F32.PACK_AB_MERGE_C R51, R58, R57, R59 ;  /* 0x000000393a33723e */ /* 0x000fea000480703b */
        /* <DEDUP_REMOVED lines=18> */
.L_x_142:
[----:B------:R-:W-:Y:S05]  /*bce0*/  BSYNC.RECONVERGENT B0 ;  /* 0x0000000000007941 */ /* 0x000fea0003800200 */
.L_x_141:
[----:B------:R-:W-:Y:S01]  /*bcf0*/  R2UR UR4, R160 ;  /* 0x00000000a00472ca */ /* 0x000fe200000e0000 */
[----:B------:R-:W-:Y:S01]  /*bd00*/  BAR.SYNC.DEFER_BLOCKING 0x1, 0x80 ;  /* 0x0042000000007b1d */ /* 0x000fe20000010000 */
[----:B------:R-:W-:Y:S01]  /*bd10*/  ISETP.NE.AND P0, PT, R162, 0x2, PT ;  /* 0x00000002a200780c */ /* 0x000fe20003f05270 */
[----:B------:R-:W-:Y:S01]  /*bd20*/  UISETP.NE.AND UP0, UPT, UR45, URZ, UPT ;  /* 0x000000ff2d00728c */ /* 0x000fe2000bf05270 */
[----:B------:R-:W-:Y:S01]  /*bd30*/  ISETP.NE.AND P1, PT, R68, 0x2, PT ;  /* 0x000000024400780c */ /* 0x000fe20003f25270 */
[----:B------:R-:W-:Y:S01]  /*bd40*/  UIADD3 UR20, UPT, UPT, UR37, UR59, URZ ;  /* 0x0000003b25147290 */ /* 0x000fe2000fffe0ff */
[----:B------:R-:W-:Y:S02]  /*bd50*/  SEL R0, RZ, 0x1, P0 ;  /* 0x00000001ff007807 */ /* 0x000fe40000000000 */
[----:B------:R-:W-:Y:S02]  /*bd60*/  SEL R3, RZ, 0x1, P1 ;  /* 0x00000001ff037807 */ /* 0x000fe40000800000 */
[----:B------:R-:W-:Y:S02]  /*bd70*/  LOP3.LUT R167, R167, R0, RZ, 0x3c, !PT ;  /* 0x00000000a7a77212 */ /* 0x000fe400078e3cff */
[----:B------:R-:W-:Y:S01]  /*bd80*/  LOP3.LUT R168, R168, R3, RZ, 0x3c, !PT ;  /* 0x00000003a8a87212 */ /* 0x000fe200078e3cff */
[----:B------:R-:W-:Y:S01]  /*bd90*/  UIADD3 UR16, UPT, UPT, UR38, UR4, URZ ;  /* 0x0000000426107290 */ /* 0x000fe2000fffe0ff */
[----:B------:R-:W-:Y:S02]  /*bda0*/  SEL R162, R162, RZ, P0 ;  /* 0x000000ffa2a27207 */ /* 0x000fe40000000000 */
[----:B------:R-:W-:Y:S01]  /*bdb0*/  SEL R68, R68, RZ, P1 ;  /* 0x000000ff44447207 */ /* 0x000fe20000800000 */
[----:B------:R-:W-:Y:S01]  /*bdc0*/  UMOV UR36, UR58 ;  /* 0x0000003a00247c82 */ /* 0x000fe20008000000 */
[----:B------:R-:W-:Y:S07]  /*bdd0*/  BRA.U UP0, `(.L_x_143) ;  /* 0xffffff9900747547 */ /* 0x000fee000b83ffff */
[----:B------:R-:W-:Y:S05]  /*bde0*/  EXIT ;  /* 0x000000000000794d */ /* 0x000fea0003800000 */
.L_x_25:
[----:B--2---:R2:W3:Y:S02]  /*bdf0*/  SYNCS.PHASECHK.TRANS64.TRYWAIT P0, [R0+URZ+0x180], R3 ;  /* 0x00018003000075a7 */ /* 0x0044e400080011ff */
[----:B---3--:R-:W-:Y:S05]  /*be00*/  @!P0 NANOSLEEP.SYNCS 0x989680 ;  /* 0x009896800000895d */ /* 0x008fea0003900000 */
[----:B------:R-:W3:Y:S02]  /*be10*/  @!P0 SYNCS.PHASECHK.TRANS64 P0, [R0+URZ+0x180], R3 ;  /* 0x00018003000085a7 */ /* 0x000ee400080010ff */
[----:B---3--:R-:W-:Y:S05]  /*be20*/  @!P0 BRA `(.L_x_25) ;  /* 0xfffffffc00f08947 */ /* 0x008fea000383ffff */
[----:B------:R-:W-:Y:S05]  /*be30*/  BRA `(.L_x_144) ;  /* 0xffffff5c00447947 */ /* 0x000fea000383ffff */
.L_x_28:
[----:B--2---:R-:W-:-:S07]  /*be40*/  MOV R0, UR33 ;  /* 0x0000002100007c02 */ /* 0x004fce0008000f00 */
.L_x_145:
[----:B--2---:R2:W3:Y:S02]  /*be50*/  SYNCS.PHASECHK.TRANS64.TRYWAIT P0, [R0+URZ+0x70], R3 ;  /* 0x00007003000075a7 */ /* 0x0044e400080011ff */
[----:B---3--:R-:W-:Y:S05]  /*be60*/  @!P0 NANOSLEEP.SYNCS 0x989680 ;  /* 0x009896800000895d */ /* 0x008fea0003900000 */
[----:B------:R-:W3:Y:S02]  /*be70*/  @!P0 SYNCS.PHASECHK.TRANS64 P0, [R0+URZ+0x70], R3 ;  /* 0x00007003000085a7 */ /* 0x000ee400080010ff */
[----:B---3--:R-:W-:Y:S05]  /*be80*/  @!P0 BRA `(.L_x_145) ;  /* 0xfffffffc00f08947 */ /* 0x008fea000383ffff */
[----:B------:R-:W-:Y:S05]  /*be90*/  BRA `(.L_x_27) ;  /* 0xffffff5c00847947 */ /* 0x000fea000383ffff */
.L_x_35:
[----:B-1----:R-:W-:-:S07]  /*bea0*/  MOV R0, UR17 ;  /* 0x0000001100007c02 */ /* 0x002fce0008000f00 */
.L_x_146:
[----:B-1----:R1:W2:Y:S02]  /*beb0*/  SYNCS.PHASECHK.TRANS64.TRYWAIT P0, [R0+URZ+0x70], R3 ;  /* 0x00007003000075a7 */ /* 0x0022a400080011ff */
[----:B--2---:R-:W-:Y:S05]  /*bec0*/  @!P0 NANOSLEEP.SYNCS 0x989680 ;  /* 0x009896800000895d */ /* 0x004fea0003900000 */
[----:B------:R-:W2:Y:S02]  /*bed0*/  @!P0 SYNCS.PHASECHK.TRANS64 P0, [R0+URZ+0x70], R3 ;  /* 0x00007003000085a7 */ /* 0x000ea400080010ff */
[----:B--2---:R-:W-:Y:S05]  /*bee0*/  @!P0 BRA `(.L_x_146) ;  /* 0xfffffffc00f08947 */ /* 0x004fea000383ffff */
[----:B------:R-:W-:Y:S05]  /*bef0*/  BRA `(.L_x_34) ;  /* 0xffffff6000407947 */ /* 0x000fea000383ffff */
.L_x_40:
[----:B-1----:R1:W2:Y:S02]  /*bf00*/  SYNCS.PHASECHK.TRANS64.TRYWAIT P0, [R3+URZ+0x130], R0 ;  /* 0x00013000030075a7 */ /* 0x0022a400080011ff */
[----:B--2---:R-:W-:Y:S05]  /*bf10*/  @!P0 NANOSLEEP.SYNCS 0x989680 ;  /* 0x009896800000895d */ /* 0x004fea0003900000 */
[----:B------:R-:W2:Y:S02]  /*bf20*/  @!P0 SYNCS.PHASECHK.TRANS64 P0, [R3+URZ+0x130], R0 ;  /* 0x00013000030085a7 */ /* 0x000ea400080010ff */
[----:B--2---:R-:W-:Y:S05]  /*bf30*/  @!P0 BRA `(.L_x_40) ;  /* 0xfffffffc00f08947 */ /* 0x004fea000383ffff */
[----:B------:R-:W-:Y:S05]  /*bf40*/  BRA `(.L_x_147) ;  /* 0xffffff6000e07947 */ /* 0x000fea000383ffff */
.L_x_44:
[----:B-1----:R-:W-:-:S07]  /*bf50*/  MOV R0, UR4 ;  /* 0x0000000400007c02 */ /* 0x002fce0008000f00 */
.L_x_148:
[----:B-1----:R1:W2:Y:S02]  /*bf60*/  SYNCS.PHASECHK.TRANS64.TRYWAIT P0, [R0+URZ], R3 ;  /* 0x00000003000075a7 */ /* 0x0022a400080011ff */
[----:B--2---:R-:W-:Y:S05]  /*bf70*/  @!P0 NANOSLEEP.SYNCS 0x989680 ;  /* 0x009896800000895d */ /* 0x004fea0003900000 */
[----:B------:R-:W2:Y:S02]  /*bf80*/  @!P0 SYNCS.PHASECHK.TRANS64 P0, [R0+URZ], R3 ;  /* 0x00000003000085a7 */ /* 0x000ea400080010ff */
[----:B--2---:R-:W-:Y:S05]  /*bf90*/  @!P0 BRA `(.L_x_148) ;  /* 0xfffffffc00f08947 */ /* 0x004fea000383ffff */
[----:B------:R-:W-:Y:S05]  /*bfa0*/  BRA `(.L_x_149) ;  /* 0xffffff6800887947 */ /* 0x000fea000383ffff */
.L_x_45:
[----:B------:R-:W-:-:S07]  /*bfb0*/  MOV R0, UR5 ;  /* 0x0000000500007c02 */ /* 0x000fce0008000f00 */
.L_x_150:
[----:B-1----:R1:W2:Y:S02]  /*bfc0*/  SYNCS.PHASECHK.TRANS64.TRYWAIT P0, [R0+URZ], R3 ;  /* 0x00000003000075a7 */ /* 0x0022a400080011ff */
[----:B--2---:R-:W-:Y:S05]  /*bfd0*/  @!P0 NANOSLEEP.SYNCS 0x989680 ;  /* 0x009896800000895d */ /* 0x004fea0003900000 */
[----:B------:R-:W2:Y:S02]  /*bfe0*/  @!P0 SYNCS.PHASECHK.TRANS64 P0, [R0+URZ], R3 ;  /* 0x00000003000085a7 */ /* 0x000ea400080010ff */
[----:B--2---:R-:W-:Y:S05]  /*bff0*/  @!P0 BRA `(.L_x_150) ;  /* 0xfffffffc00f08947 */ /* 0x004fea000383ffff */
[----:B------:R-:W-:Y:S05]  /*c000*/  BRA `(.L_x_151) ;  /* 0xffffff6800947947 */ /* 0x000fea000383ffff */
.L_x_46:
[----:B------:R-:W-:-:S07]  /*c010*/  MOV R0, UR5 ;  /* 0x0000000500007c02 */ /* 0x000fce0008000f00 */
.L_x_152:
[----:B-1----:R1:W2:Y:S02]  /*c020*/  SYNCS.PHASECHK.TRANS64.TRYWAIT P0, [R0+URZ], R3 ;  /* 0x00000003000075a7 */ /* 0x0022a400080011ff */
[----:B--2---:R-:W-:Y:S05]  /*c030*/  @!P0 NANOSLEEP.SYNCS 0x989680 ;  /* 0x009896800000895d */ /* 0x004fea0003900000 */
[----:B------:R-:W2:Y:S02]  /*c040*/  @!P0 SYNCS.PHASECHK.TRANS64 P0, [R0+URZ], R3 ;  /* 0x00000003000085a7 */ /* 0x000ea400080010ff */
[----:B--2---:R-:W-:Y:S05]  /*c050*/  @!P0 BRA `(.L_x_152) ;  /* 0xfffffffc00f08947 */ /* 0x004fea000383ffff */
[----:B------:R-:W-:Y:S05]  /*c060*/  BRA `(.L_x_153) ;  /* 0xffffff6800a07947 */ /* 0x000fea000383ffff */
.L_x_47:
[----:B------:R-:W-:-:S07]  /*c070*/  MOV R0, UR5 ;  /* 0x0000000500007c02 */ /* 0x000fce0008000f00 */
.L_x_154:
[----:B-1----:R1:W2:Y:S02]  /*c080*/  SYNCS.PHASECHK.TRANS64.TRYWAIT P0, [R0+URZ], R3 ;  /* 0x00000003000075a7 */ /* 0x0022a400080011ff */
[----:B--2---:R-:W-:Y:S05]  /*c090*/  @!P0 NANOSLEEP.SYNCS 0x989680 ;  /* 0x009896800000895d */ /* 0x004fea0003900000 */
[----:B------:R-:W2:Y:S02]  /*c0a0*/  @!P0 SYNCS.PHASECHK.TRANS64 P0, [R0+URZ], R3 ;  /* 0x00000003000085a7 */ /* 0x000ea400080010ff */
[----:B--2---:R-:W-:Y:S05]  /*c0b0*/  @!P0 BRA `(.L_x_154) ;  /* 0xfffffffc00f08947 */ /* 0x004fea000383ffff */
[----:B------:R-:W-:Y:S05]  /*c0c0*/  BRA `(.L_x_155) ;  /* 0xffffff6800ac7947 */ /* 0x000fea000383ffff */
.L_x_48:
[----:B------:R-:W-:-:S07]  /*c0d0*/  MOV R0, UR5 ;  /* 0x0000000500007c02 */ /* 0x000fce0008000f00 */
.L_x_156:
[----:B-1----:R1:W2:Y:S02]  /*c0e0*/  SYNCS.PHASECHK.TRANS64.TRYWAIT P0, [R0+URZ], R3 ;  /* 0x00000003000075a7 */ /* 0x0022a400080011ff */
[----:B--2---:R-:W-:Y:S05]  /*c0f0*/  @!P0 NANOSLEEP.SYNCS 0x989680 ;  /* 0x009896800000895d */ /* 0x004fea0003900000 */
[----:B------:R-:W2:Y:S02]  /*c100*/  @!P0 SYNCS.PHASECHK.TRANS64 P0, [R0+URZ], R3 ;  /* 0x00000003000085a7 */ /* 0x000ea400080010ff */
[----:B--2---:R-:W-:Y:S05]  /*c110*/  @!P0 BRA `(.L_x_156) ;  /* 0xfffffffc00f08947 */ /* 0x004fea000383ffff */
[----:B------:R-:W-:Y:S05]  /*c120*/  BRA `(.L_x_157) ;  /* 0xffffff6800b87947 */ /* 0x000fea000383ffff */
.L_x_49:
[----:B------:R-:W-:-:S07]  /*c130*/  MOV R0, UR5 ;  /* 0x0000000500007c02 */ /* 0x000fce0008000f00 */
.L_x_158:
[----:B-1----:R1:W2:Y:S02]  /*c140*/  SYNCS.PHASECHK.TRANS64.TRYWAIT P0, [R0+URZ], R3 ;  /* 0x00000003000075a7 */ /* 0x0022a400080011ff */
[----:B--2---:R-:W-:Y:S05]  /*c150*/  @!P0 NANOSLEEP.SYNCS 0x989680 ;  /* 0x009896800000895d */ /* 0x004fea0003900000 */
[----:B------:R-:W2:Y:S02]  /*c160*/  @!P0 SYNCS.PHASECHK.TRANS64 P0, [R0+URZ], R3 ;  /* 0x00000003000085a7 */ /* 0x000ea400080010ff */
[----:B--2---:R-:W-:Y:S05]  /*c170*/  @!P0 BRA `(.L_x_158) ;  /* 0xfffffffc00f08947 */ /* 0x004fea000383ffff */
[----:B------:R-:W-:Y:S05]  /*c180*/  BRA `(.L_x_159) ;  /* 0xffffff6800c47947 */ /* 0x000fea000383ffff */
.L_x_50:
[----:B------:R-:W-:-:S07]  /*c190*/  MOV R0, UR5 ;  /* 0x0000000500007c02 */ /* 0x000fce0008000f00 */
.L_x_160:
[----:B-1----:R1:W2:Y:S02]  /*c1a0*/  SYNCS.PHASECHK.TRANS64.TRYWAIT P0, [R0+URZ], R3 ;  /* 0x00000003000075a7 */ /* 0x0022a400080011ff */
[----:B--2---:R-:W-:Y:S05]  /*c1b0*/  @!P0 NANOSLEEP.SYNCS 0x989680 ;  /* 0x009896800000895d */ /* 0x004fea0003900000 */
[----:B------:R-:W2:Y:S02]  /*c1c0*/  @!P0 SYNCS.PHASECHK.TRANS64 P0, [R0+URZ], R3 ;  /* 0x00000003000085a7 */ /* 0x000ea400080010ff */
[----:B--2---:R-:W-:Y:S05]  /*c1d0*/  @!P0 BRA `(.L_x_160) ;  /* 0xfffffffc00f08947 */ /* 0x004fea000383ffff */
[----:B------:R-:W-:Y:S05]  /*c1e0*/  BRA `(.L_x_161) ;  /* 0xffffff6800d07947 */ /* 0x000fea000383ffff */
.L_x_51:
[----:B------:R-:W-:-:S07]  /*c1f0*/  MOV R0, UR5 ;  /* 0x0000000500007c02 */ /* 0x000fce0008000f00 */
.L_x_162:
[----:B-1----:R1:W2:Y:S02]  /*c200*/  SYNCS.PHASECHK.TRANS64.TRYWAIT P0, [R0+URZ], R3 ;  /* 0x00000003000075a7 */ /* 0x0022a400080011ff */
[----:B--2---:R-:W-:Y:S05]  /*c210*/  @!P0 NANOSLEEP.SYNCS 0x989680 ;  /* 0x009896800000895d */ /* 0x004fea0003900000 */
[----:B------:R-:W2:Y:S02]  /*c220*/  @!P0 SYNCS.PHASECHK.TRANS64 P0, [R0+URZ], R3 ;  /* 0x00000003000085a7 */ /* 0x000ea400080010ff */
[----:B--2---:R-:W-:Y:S05]  /*c230*/  @!P0 BRA `(.L_x_162) ;  /* 0xfffffffc00f08947 */ /* 0x004fea000383ffff */
[----:B------:R-:W-:Y:S05]  /*c240*/  BRA `(.L_x_163) ;  /* 0xffffff6800dc7947 */ /* 0x000fea000383ffff */
.L_x_52:
[----:B------:R-:W-:-:S07]  /*c250*/  MOV R0, UR5 ;  /* 0x0000000500007c02 */ /* 0x000fce0008000f00 */
.L_x_164:
[----:B-1----:R1:W2:Y:S02]  /*c260*/  SYNCS.PHASECHK.TRANS64.TRYWAIT P0, [R0+URZ], R3 ;  /* 0x00000003000075a7 */ /* 0x0022a400080011ff */
[----:B--2---:R-:W-:Y:S05]  /*c270*/  @!P0 NANOSLEEP.SYNCS 0x989680 ;  /* 0x009896800000895d */ /* 0x004fea0003900000 */
[----:B------:R-:W2:Y:S02]  /*c280*/  @!P0 SYNCS.PHASECHK.TRANS64 P0, [R0+URZ], R3 ;  /* 0x00000003000085a7 */ /* 0x000ea400080010ff */
[----:B--2---:R-:W-:Y:S05]  /*c290*/  @!P0 BRA `(.L_x_164) ;  /* 0xfffffffc00f08947 */ /* 0x004fea000383ffff */
[----:B------:R-:W-:Y:S05]  /*c2a0*/  BRA `(.L_x_165) ;  /* 0xffffff6800e87947 */ /* 0x000fea000383ffff */
.L_x_53:
[----:B------:R-:W-:-:S07]  /*c2b0*/  MOV R0, UR5 ;  /* 0x0000000500007c02 */ /* 0x000fce0008000f00 */
.L_x_166:
[----:B-1----:R1:W2:Y:S02]  /*c2c0*/  SYNCS.PHASECHK.TRANS64.TRYWAIT P0, [R0+URZ], R3 ;  /* 0x00000003000075a7 */ /* 0x0022a400080011ff */
[----:B--2---:R-:W-:Y:S05]  /*c2d0*/  @!P0 NANOSLEEP.SYNCS 0x989680 ;  /* 0x009896800000895d */ /* 0x004fea0003900000 */
[----:B------:R-:W2:Y:S02]  /*c2e0*/  @!P0 SYNCS.PHASECHK.TRANS64 P0, [R0+URZ], R3 ;  /* 0x00000003000085a7 */ /* 0x000ea400080010ff */
[----:B--2---:R-:W-:Y:S05]  /*c2f0*/  @!P0 BRA `(.L_x_166) ;  /* 0xfffffffc00f08947 */ /* 0x004fea000383ffff */
[----:B------:R-:W-:Y:S05]  /*c300*/  BRA `(.L_x_167) ;  /* 0xffffff6800f47947 */ /* 0x000fea000383ffff */
.L_x_54:
[----:B------:R-:W-:-:S07]  /*c310*/  MOV R0, UR5 ;  /* 0x0000000500007c02 */ /* 0x000fce0008000f00 */
.L_x_168:
[----:B-1----:R1:W2:Y:S02]  /*c320*/  SYNCS.PHASECHK.TRANS64.TRYWAIT P0, [R0+URZ], R3 ;  /* 0x00000003000075a7 */ /* 0x0022a400080011ff */
[----:B--2---:R-:W-:Y:S05]  /*c330*/  @!P0 NANOSLEEP.SYNCS 0x989680 ;  /* 0x009896800000895d */ /* 0x004fea0003900000 */
[----:B------:R-:W2:Y:S02]  /*c340*/  @!P0 SYNCS.PHASECHK.TRANS64 P0, [R0+URZ], R3 ;  /* 0x00000003000085a7 */ /* 0x000ea400080010ff */
[----:B--2---:R-:W-:Y:S05]  /*c350*/  @!P0 BRA `(.L_x_168) ;  /* 0xfffffffc00f08947 */ /* 0x004fea000383ffff */
[----:B------:R-:W-:Y:S05]  /*c360*/  BRA `(.L_x_169) ;  /* 0xffffff6c00007947 */ /* 0x000fea000383ffff */
.L_x_55:
[----:B------:R-:W-:-:S07]  /*c370*/  MOV R0, UR5 ;  /* 0x0000000500007c02 */ /* 0x000fce0008000f00 */
.L_x_170:
[----:B-1----:R1:W2:Y:S02]  /*c380*/  SYNCS.PHASECHK.TRANS64.TRYWAIT P0, [R0+URZ], R3 ;  /* 0x00000003000075a7 */ /* 0x0022a400080011ff */
[----:B--2---:R-:W-:Y:S05]  /*c390*/  @!P0 NANOSLEEP.SYNCS 0x989680 ;  /* 0x009896800000895d */ /* 0x004fea0003900000 */
[----:B------:R-:W2:Y:S02]  /*c3a0*/  @!P0 SYNCS.PHASECHK.TRANS64 P0, [R0+URZ], R3 ;  /* 0x00000003000085a7 */ /* 0x000ea400080010ff */
[----:B--2---:R-:W-:Y:S05]  /*c3b0*/  @!P0 BRA `(.L_x_170) ;  /* 0xfffffffc00f08947 */ /* 0x004fea000383ffff */
[----:B------:R-:W-:Y:S05]  /*c3c0*/  BRA `(.L_x_171) ;  /* 0xffffff6c000c7947 */ /* 0x000fea000383ffff */
.L_x_56:
[----:B------:R-:W-:-:S07]  /*c3d0*/  MOV R0, UR5 ;  /* 0x0000000500007c02 */ /* 0x000fce0008000f00 */
.L_x_172:
[----:B-1----:R1:W2:Y:S02]  /*c3e0*/  SYNCS.PHASECHK.TRANS64.TRYWAIT P0, [R0+URZ], R3 ;  /* 0x00000003000075a7 */ /* 0x0022a400080011ff */
[----:B--2---:R-:W-:Y:S05]  /*c3f0*/  @!P0 NANOSLEEP.SYNCS 0x989680 ;  /* 0x009896800000895d */ /* 0x004fea0003900000 */
[----:B------:R-:W2:Y:S02]  /*c400*/  @!P0 SYNCS.PHASECHK.TRANS64 P0, [R0+URZ], R3 ;  /* 0x00000003000085a7 */ /* 0x000ea400080010ff */
[----:B--2---:R-:W-:Y:S05]  /*c410*/  @!P0 BRA `(.L_x_172) ;  /* 0xfffffffc00f08947 */ /* 0x004fea000383ffff */
[----:B------:R-:W-:Y:S05]  /*c420*/  BRA `(.L_x_173) ;  /* 0xffffff6c00187947 */ /* 0x000fea000383ffff */
.L_x_59:
[----:B-1----:R1:W2:Y:S02]  /*c430*/  SYNCS.PHASECHK.TRANS64.TRYWAIT P0, [R2+URZ+0x170], R5 ;  /* 0x00017005020075a7 */ /* 0x0022a400080011ff */
[----:B--2---:R-:W-:Y:S05]  /*c440*/  @!P0 NANOSLEEP.SYNCS 0x989680 ;  /* 0x009896800000895d */ /* 0x004fea0003900000 */
[----:B------:R-:W2:Y:S02]  /*c450*/  @!P0 SYNCS.PHASECHK.TRANS64 P0, [R2+URZ+0x170], R5 ;  /* 0x00017005020085a7 */ /* 0x000ea400080010ff */
[----:B--2---:R-:W-:Y:S05]  /*c460*/  @!P0 BRA `(.L_x_59) ;  /* 0xfffffffc00f08947 */ /* 0x004fea000383ffff */
[----:B------:R-:W-:Y:S05]  /*c470*/  BRA `(.L_x_174) ;  /* 0xffffff6c007c7947 */ /* 0x000fea000383ffff */
.L_x_60:
[----:B------:R-:W-:-:S07]  /*c480*/  MOV R2, UR4 ;  /* 0x0000000400027c02 */ /* 0x000fce0008000f00 */
.L_x_175:
[----:B-1----:R1:W2:Y:S02]  /*c490*/  SYNCS.PHASECHK.TRANS64.TRYWAIT P0, [R2+URZ+0x140], R5 ;  /* 0x00014005020075a7 */ /* 0x0022a400080011ff */
[----:B--2---:R-:W-:Y:S05]  /*c4a0*/  @!P0 NANOSLEEP.SYNCS 0x989680 ;  /* 0x009896800000895d */ /* 0x004fea0003900000 */
[----:B------:R-:W2:Y:S02]  /*c4b0*/  @!P0 SYNCS.PHASECHK.TRANS64 P0, [R2+URZ+0x140], R5 ;  /* 0x00014005020085a7 */ /* 0x000ea400080010ff */
[----:B--2---:R-:W-:Y:S05]  /*c4c0*/  @!P0 BRA `(.L_x_175) ;  /* 0xfffffffc00f08947 */ /* 0x004fea000383ffff */
[----:B------:R-:W-:Y:S05]  /*c4d0*/  BRA `(.L_x_176) ;  /* 0xffffff6c008c7947 */ /* 0x000fea000383ffff */
.L_x_61:
[----:B-1----:R1:W2:Y:S02]  /*c4e0*/  SYNCS.PHASECHK.TRANS64.TRYWAIT P1, [R2+URZ+0x130], R5 ;  /* 0x00013005020075a7 */ /* 0x0022a400080211ff */
[----:B--2---:R-:W-:Y:S05]  /*c4f0*/  @!P1 NANOSLEEP.SYNCS 0x989680 ;  /* 0x009896800000995d */ /* 0x004fea0003900000 */
[----:B------:R-:W2:Y:S02]  /*c500*/  @!P1 SYNCS.PHASECHK.TRANS64 P1, [R2+URZ+0x130], R5 ;  /* 0x00013005020095a7 */ /* 0x000ea400080210ff */
[----:B--2---:R-:W-:Y:S05]  /*c510*/  @!P1 BRA `(.L_x_61) ;  /* 0xfffffffc00f09947 */ /* 0x004fea000383ffff */
[----:B------:R-:W-:Y:S05]  /*c520*/  BRA `(.L_x_177) ;  /* 0xffffff6c00bc7947 */ /* 0x000fea000383ffff */
.L_x_64:
[----:B------:R-:W-:-:S07]  /*c530*/  MOV R0, UR4 ;  /* 0x0000000400007c02 */ /* 0x000fce0008000f00 */
.L_x_178:
[----:B-1----:R1:W2:Y:S02]  /*c540*/  SYNCS.PHASECHK.TRANS64.TRYWAIT P0, [R0+URZ+0x140], R3 ;  /* 0x00014003000075a7 */ /* 0x0022a400080011ff */
[----:B--2---:R-:W-:Y:S05]  /*c550*/  @!P0 NANOSLEEP.SYNCS 0x989680 ;  /* 0x009896800000895d */ /* 0x004fea0003900000 */
[----:B------:R-:W2:Y:S02]  /*c560*/  @!P0 SYNCS.PHASECHK.TRANS64 P0, [R0+URZ+0x140], R3 ;  /* 0x00014003000085a7 */ /* 0x000ea400080010ff */
[----:B--2---:R-:W-:Y:S05]  /*c570*/  @!P0 BRA `(.L_x_178) ;  /* 0xfffffffc00f08947 */ /* 0x004fea000383ffff */
[----:B------:R-:W-:Y:S05]  /*c580*/  BRA `(.L_x_63) ;  /* 0xffffff7000107947 */ /* 0x000fea000383ffff */
.L_x_71:
[----:B-1----:R1:W2:Y:S02]  /*c590*/  SYNCS.PHASECHK.TRANS64.TRYWAIT P1, [R0+URZ+0x130], R5 ;  /* 0x00013005000075a7 */ /* 0x0022a400080211ff */
[----:B--2---:R-:W-:Y:S05]  /*c5a0*/  @!P1 NANOSLEEP.SYNCS 0x989680 ;  /* 0x009896800000995d */ /* 0x004fea0003900000 */
[----:B------:R-:W2:Y:S02]  /*c5b0*/  @!P1 SYNCS.PHASECHK.TRANS64 P1, [R0+URZ+0x130], R5 ;  /* 0x00013005000095a7 */ /* 0x000ea400080210ff */
[----:B--2---:R-:W-:Y:S05]  /*c5c0*/  @!P1 BRA `(.L_x_71) ;  /* 0xfffffffc00f09947 */ /* 0x004fea000383ffff */
[----:B------:R-:W-:Y:S05]  /*c5d0*/  BRA `(.L_x_179) ;  /* 0xffffff7400707947 */ /* 0x000fea000383ffff */
.L_x_72:
[----:B------:R-:W-:-:S07]  /*c5e0*/  MOV R3, UR18 ;  /* 0x0000001200037c02 */ /* 0x000fce0008000f00 */
.L_x_180:
[----:B-1----:R1:W2:Y:S02]  /*c5f0*/  SYNCS.PHASECHK.TRANS64.TRYWAIT P0, [R3+URZ+0x160], R0 ;  /* 0x00016000030075a7 */ /* 0x0022a400080011ff */
[----:B--2---:R-:W-:Y:S05]  /*c600*/  @!P0 NANOSLEEP.SYNCS 0x989680 ;  /* 0x009896800000895d */ /* 0x004fea0003900000 */
[----:B------:R-:W2:Y:S02]  /*c610*/  @!P0 SYNCS.PHASECHK.TRANS64 P0, [R3+URZ+0x160], R0 ;  /* 0x00016000030085a7 */ /* 0x000ea400080010ff */
[----:B--2---:R-:W-:Y:S05]  /*c620*/  @!P0 BRA `(.L_x_180) ;  /* 0xfffffffc00f08947 */ /* 0x004fea000383ffff */
[----:B------:R-:W-:Y:S05]  /*c630*/  BRA `(.L_x_181) ;  /* 0xffffff7400a47947 */ /* 0x000fea000383ffff */
.L_x_75:
[----:B------:R-:W-:Y:S07]  /*c640*/  MOV R0, UR6 ;  /* 0x0000000600007c02 */ /* 0x000fee0008000f00 */
.L_x_182:
[----:B-1----:R1:W2:Y:S02]  /*c650*/  SYNCS.PHASECHK.TRANS64.TRYWAIT P0, [R0+URZ], R3 ;  /* 0x00000003000075a7 */ /* 0x0022a400080011ff */
[----:B--2---:R-:W-:Y:S05]  /*c660*/  @!P0 NANOSLEEP.SYNCS 0x989680 ;  /* 0x009896800000895d */ /* 0x004fea0003900000 */
[----:B------:R-:W2:Y:S02]  /*c670*/  @!P0 SYNCS.PHASECHK.TRANS64 P0, [R0+URZ], R3 ;  /* 0x00000003000085a7 */ /* 0x000ea400080010ff */
[----:B--2---:R-:W-:Y:S05]  /*c680*/  @!P0 BRA `(.L_x_182) ;  /* 0xfffffffc00f08947 */ /* 0x004fea000383ffff */
[----:B------:R-:W-:Y:S05]  /*c690*/  BRA `(.L_x_74) ;  /* 0xffffff7400c47947 */ /* 0x000fea000383ffff */
.L_x_78:
[----:B------:R-:W-:-:S07]  /*c6a0*/  MOV R0, UR4 ;  /* 0x0000000400007c02 */ /* 0x000fce0008000f00 */
.L_x_183:
[----:B--2---:R2:W4:Y:S02]  /*c6b0*/  SYNCS.PHASECHK.TRANS64.TRYWAIT P0, [R0+URZ], R3 ;  /* 0x00000003000075a7 */ /* 0x00452400080011ff */
[----:B----4-:R-:W-:Y:S05]  /*c6c0*/  @!P0 NANOSLEEP.SYNCS 0x989680 ;  /* 0x009896800000895d */ /* 0x010fea0003900000 */
[----:B------:R-:W4:Y:S02]  /*c6d0*/  @!P0 SYNCS.PHASECHK.TRANS64 P0, [R0+URZ], R3 ;  /* 0x00000003000085a7 */ /* 0x000f2400080010ff */
[----:B----4-:R-:W-:Y:S05]  /*c6e0*/  @!P0 BRA `(.L_x_183) ;  /* 0xfffffffc00f08947 */ /* 0x010fea000383ffff */
[----:B------:R-:W-:Y:S05]  /*c6f0*/  BRA `(.L_x_184) ;  /* 0xffffff7800647947 */ /* 0x000fea000383ffff */
.L_x_79:
[----:B------:R-:W-:-:S07]  /*c700*/  MOV R0, UR4 ;  /* 0x0000000400007c02 */ /* 0x000fce0008000f00 */
.L_x_185:
[----:B-1----:R1:W2:Y:S02]  /*c710*/  SYNCS.PHASECHK.TRANS64.TRYWAIT P0, [R0+URZ], R3 ;  /* 0x00000003000075a7 */ /* 0x0022a400080011ff */
[----:B--2---:R-:W-:Y:S05]  /*c720*/  @!P0 NANOSLEEP.SYNCS 0x989680 ;  /* 0x009896800000895d */ /* 0x004fea0003900000 */
[----:B------:R-:W2:Y:S02]  /*c730*/  @!P0 SYNCS.PHASECHK.TRANS64 P0, [R0+URZ], R3 ;  /* 0x00000003000085a7 */ /* 0x000ea400080010ff */
[----:B--2---:R-:W-:Y:S05]  /*c740*/  @!P0 BRA `(.L_x_185) ;  /* 0xfffffffc00f08947 */ /* 0x004fea000383ffff */
[----:B------:R-:W-:Y:S05]  /*c750*/  BRA `(.L_x_186) ;  /* 0xffffff7800707947 */ /* 0x000fea000383ffff */
.L_x_84:
[----:B--2---:R2:W3:Y:S02]  /*c760*/  SYNCS.PHASECHK.TRANS64.TRYWAIT P0, [R12+URZ+0x130], R9 ;  /* 0x000130090c0075a7 */ /* 0x0044e400080011ff */
[----:B---3--:R-:W-:Y:S05]  /*c770*/  @!P0 NANOSLEEP.SYNCS 0x989680 ;  /* 0x009896800000895d */ /* 0x008fea0003900000 */
[----:B------:R-:W3:Y:S02]  /*c780*/  @!P0 SYNCS.PHASECHK.TRANS64 P0, [R12+URZ+0x130], R9 ;  /* 0x000130090c0085a7 */ /* 0x000ee400080010ff */
[----:B---3--:R-:W-:Y:S05]  /*c790*/  @!P0 BRA `(.L_x_84) ;  /* 0xfffffffc00f08947 */ /* 0x008fea000383ffff */
[----:B------:R-:W-:Y:S05]  /*c7a0*/  BRA `(.L_x_187) ;  /* 0xffffff7c00a07947 */ /* 0x000fea000383ffff */
.L_x_87:
[----:B------:R-:W-:Y:S07]  /*c7b0*/  MOV R0, UR21 ;  /* 0x0000001500007c02 */ /* 0x000fee0008000f00 */
.L_x_188:
[----:B--2---:R2:W3:Y:S02]  /*c7c0*/  SYNCS.PHASECHK.TRANS64.TRYWAIT P2, [R0+URZ+0x128], R11 ;  /* 0x0001280b000075a7 */ /* 0x0044e400080411ff */
[----:B---3--:R-:W-:Y:S05]  /*c7d0*/  @!P2 NANOSLEEP.SYNCS 0x989680 ;  /* 0x009896800000a95d */ /* 0x008fea0003900000 */
[----:B------:R-:W3:Y:S02]  /*c7e0*/  @!P2 SYNCS.PHASECHK.TRANS64 P2, [R0+URZ+0x128], R11 ;  /* 0x0001280b0000a5a7 */ /* 0x000ee400080410ff */
[----:B---3--:R-:W-:Y:S05]  /*c7f0*/  @!P2 BRA `(.L_x_188) ;  /* 0xfffffffc00f0a947 */ /* 0x008fea000383ffff */
[----:B------:R-:W-:Y:S05]  /*c800*/  BRA `(.L_x_86) ;  /* 0xffffff8400087947 */ /* 0x000fea000383ffff */
.L_x_90:
[----:B--2---:R-:W-:Y:S07]  /*c810*/  MOV R0, UR21 ;  /* 0x0000001500007c02 */ /* 0x004fee0008000f00 */
.L_x_189:
[----:B--2---:R2:W3:Y:S02]  /*c820*/  SYNCS.PHASECHK.TRANS64.TRYWAIT P0, [R0+URZ+0x100], R9 ;  /* 0x00010009000075a7 */ /* 0x0044e400080011ff */
[----:B---3--:R-:W-:Y:S05]  /*c830*/  @!P0 NANOSLEEP.SYNCS 0x989680 ;  /* 0x009896800000895d */ /* 0x008fea0003900000 */
[----:B------:R-:W3:Y:S02]  /*c840*/  @!P0 SYNCS.PHASECHK.TRANS64 P0, [R0+URZ+0x100], R9 ;  /* 0x00010009000085a7 */ /* 0x000ee400080010ff */
[----:B---3--:R-:W-:Y:S05]  /*c850*/  @!P0 BRA `(.L_x_189) ;  /* 0xfffffffc00f08947 */ /* 0x008fea000383ffff */
[----:B------:R-:W-:Y:S05]  /*c860*/  BRA `(.L_x_190) ;  /* 0xffffff8400647947 */ /* 0x000fea000383ffff */
.L_x_91:
[----:B------:R-:W-:Y:S07]  /*c870*/  MOV R0, UR21 ;  /* 0x0000001500007c02 */ /* 0x000fee0008000f00 */
.L_x_191:
[----:B--2---:R2:W3:Y:S02]  /*c880*/  SYNCS.PHASECHK.TRANS64.TRYWAIT P0, [R0+URZ+0x108], R9 ;  /* 0x00010809000075a7 */ /* 0x0044e400080011ff */
[----:B---3--:R-:W-:Y:S05]  /*c890*/  @!P0 NANOSLEEP.SYNCS 0x989680 ;  /* 0x009896800000895d */ /* 0x008fea0003900000 */
[----:B------:R-:W3:Y:S02]  /*c8a0*/  @!P0 SYNCS.PHASECHK.TRANS64 P0, [R0+URZ+0x108], R9 ;  /* 0x00010809000085a7 */ /* 0x000ee400080010ff */
[----:B---3--:R-:W-:Y:S05]  /*c8b0*/  @!P0 BRA `(.L_x_191) ;  /* 0xfffffffc00f08947 */ /* 0x008fea000383ffff */
[----:B------:R-:W-:Y:S05]  /*c8c0*/  BRA `(.L_x_192) ;  /* 0xffffff84009c7947 */ /* 0x000fea000383ffff */
.L_x_92:
[----:B------:R-:W-:Y:S07]  /*c8d0*/  MOV R0, UR21 ;  /* 0x0000001500007c02 */ /* 0x000fee0008000f00 */
.L_x_193:
[----:B--2---:R2:W3:Y:S02]  /*c8e0*/  SYNCS.PHASECHK.TRANS64.TRYWAIT P0, [R0+URZ+0x110], R9 ;  /* 0x00011009000075a7 */ /* 0x0044e400080011ff */
[----:B---3--:R-:W-:Y:S05]  /*c8f0*/  @!P0 NANOSLEEP.SYNCS 0x989680 ;  /* 0x009896800000895d */ /* 0x008fea0003900000 */
[----:B------:R-:W3:Y:S02]  /*c900*/  @!P0 SYNCS.PHASECHK.TRANS64 P0, [R0+URZ+0x110], R9 ;  /* 0x00011009000085a7 */ /* 0x000ee400080010ff */
[----:B---3--:R-:W-:Y:S05]  /*c910*/  @!P0 BRA `(.L_x_193) ;  /* 0xfffffffc00f08947 */ /* 0x008fea000383ffff */
[----:B------:R-:W-:Y:S05]  /*c920*/  BRA `(.L_x_194) ;  /* 0xffffff8400e07947 */ /* 0x000fea000383ffff */
.L_x_93:
[----:B------:R-:W-:Y:S07]  /*c930*/  MOV R0, UR21 ;  /* 0x0000001500007c02 */ /* 0x000fee0008000f00 */
.L_x_195:
[----:B--2---:R2:W3:Y:S02]  /*c940*/  SYNCS.PHASECHK.TRANS64.TRYWAIT P0, [R0+URZ+0x118], R9 ;  /* 0x00011809000075a7 */ /* 0x0044e400080011ff */
[----:B---3--:R-:W-:Y:S05]  /*c950*/  @!P0 NANOSLEEP.SYNCS 0x989680 ;  /* 0x009896800000895d */ /* 0x008fea0003900000 */
[----:B------:R-:W3:Y:S02]  /*c960*/  @!P0 SYNCS.PHASECHK.TRANS64 P0, [R0+URZ+0x118], R9 ;  /* 0x00011809000085a7 */ /* 0x000ee400080010ff */
[----:B---3--:R-:W-:Y:S05]  /*c970*/  @!P0 BRA `(.L_x_195) ;  /* 0xfffffffc00f08947 */ /* 0x008fea000383ffff */
[----:B------:R-:W-:Y:S05]  /*c980*/  BRA `(.L_x_196) ;  /* 0xffffff8800207947 */ /* 0x000fea000383ffff */
.L_x_95:
[----:B------:R-:W-:-:S07]  /*c990*/  MOV R0, UR21 ;  /* 0x0000001500007c02 */ /* 0x000fce0008000f00 */
.L_x_197:
[----:B---3--:R3:W4:Y:S02]  /*c9a0*/  SYNCS.PHASECHK.TRANS64.TRYWAIT P0, [R0+URZ+0x100], R3 ;  /* 0x00010003000075a7 */ /* 0x00872400080011ff */
[----:B----4-:R-:W-:Y:S05]  /*c9b0*/  @!P0 NANOSLEEP.SYNCS 0x989680 ;  /* 0x009896800000895d */ /* 0x010fea0003900000 */
[----:B------:R-:W4:Y:S02]  /*c9c0*/  @!P0 SYNCS.PHASECHK.TRANS64 P0, [R0+URZ+0x100], R3 ;  /* 0x00010003000085a7 */ /* 0x000f2400080010ff */
[----:B----4-:R-:W-:Y:S05]  /*c9d0*/  @!P0 BRA `(.L_x_197) ;  /* 0xfffffffc00f08947 */ /* 0x010fea000383ffff */
[----:B------:R-:W-:Y:S05]  /*c9e0*/  BRA `(.L_x_198) ;  /* 0xffffff8800947947 */ /* 0x000fea000383ffff */
.L_x_96:
[----:B---3--:R-:W-:-:S07]  /*c9f0*/  MOV R0, UR21 ;  /* 0x0000001500007c02 */ /* 0x008fce0008000f00 */
.L_x_199:
[----:B---3--:R3:W4:Y:S02]  /*ca00*/  SYNCS.PHASECHK.TRANS64.TRYWAIT P0, [R0+URZ+0x108], R3 ;  /* 0x00010803000075a7 */ /* 0x00872400080011ff */
[----:B----4-:R-:W-:Y:S05]  /*ca10*/  @!P0 NANOSLEEP.SYNCS 0x989680 ;  /* 0x009896800000895d */ /* 0x010fea0003900000 */
[----:B------:R-:W4:Y:S02]  /*ca20*/  @!P0 SYNCS.PHASECHK.TRANS64 P0, [R0+URZ+0x108], R3 ;  /* 0x00010803000085a7 */ /* 0x000f2400080010ff */
[----:B----4-:R-:W-:Y:S05]  /*ca30*/  @!P0 BRA `(.L_x_199) ;  /* 0xfffffffc00f08947 */ /* 0x010fea000383ffff */
[----:B------:R-:W-:Y:S05]  /*ca40*/  BRA `(.L_x_200) ;  /* 0xffffff8800847947 */ /* 0x000fea000383ffff */
.L_x_97:
[----:B---3--:R-:W-:-:S07]  /*ca50*/  MOV R0, UR21 ;  /* 0x0000001500007c02 */ /* 0x008fce0008000f00 */
.L_x_201:
[----:B---3--:R3:W4:Y:S02]  /*ca60*/  SYNCS.PHASECHK.TRANS64.TRYWAIT P0, [R0+URZ+0x110], R3 ;  /* 0x00011003000075a7 */ /* 0x00872400080011ff */
[----:B----4-:R-:W-:Y:S05]  /*ca70*/  @!P0 NANOSLEEP.SYNCS 0x989680 ;  /* 0x009896800000895d */ /* 0x010fea0003900000 */
[----:B------:R-:W4:Y:S02]  /*ca80*/  @!P0 SYNCS.PHASECHK.TRANS64 P0, [R0+URZ+0x110], R3 ;  /* 0x00011003000085a7 */ /* 0x000f2400080010ff */
[----:B----4-:R-:W-:Y:S05]  /*ca90*/  @!P0 BRA `(.L_x_201) ;  /* 0xfffffffc00f08947 */ /* 0x010fea000383ffff */
[----:B------:R-:W-:Y:S05]  /*caa0*/  BRA `(.L_x_202) ;  /* 0xffffff8800747947 */ /* 0x000fea000383ffff */
.L_x_99:
[----:B-1----:R1:W2:Y:S02]  /*cab0*/  SYNCS.PHASECHK.TRANS64.TRYWAIT P0, [R3+URZ+0x130], R0 ;  /* 0x00013000030075a7 */ /* 0x0022a400080011ff */
[----:B--2---:R-:W-:Y:S05]  /*cac0*/  @!P0 NANOSLEEP.SYNCS 0x989680 ;  /* 0x009896800000895d */ /* 0x004fea0003900000 */
[----:B------:R-:W2:Y:S02]  /*cad0*/  @!P0 SYNCS.PHASECHK.TRANS64 P0, [R3+URZ+0x130], R0 ;  /* 0x00013000030085a7 */ /* 0x000ea400080010ff */
[----:B--2---:R-:W-:Y:S05]  /*cae0*/  @!P0 BRA `(.L_x_99) ;  /* 0xfffffffc00f08947 */ /* 0x004fea000383ffff */
[----:B------:R-:W-:Y:S05]  /*caf0*/  BRA `(.L_x_203) ;  /* 0xffffff8c00407947 */ /* 0x000fea000383ffff */
.L_x_110:
[----:B--2---:R2:W1:Y:S02]  /*cb00*/  SYNCS.PHASECHK.TRANS64.TRYWAIT P1, [R3+URZ+0xe0], R2 ;  /* 0x0000e002030075a7 */ /* 0x00446400080211ff */
[----:B-1----:R-:W-:Y:S05]  /*cb10*/  @!P1 NANOSLEEP.SYNCS 0x989680 ;  /* 0x009896800000995d */ /* 0x002fea0003900000 */
[----:B------:R-:W1:Y:S02]  /*cb20*/  @!P1 SYNCS.PHASECHK.TRANS64 P1, [R3+URZ+0xe0], R2 ;  /* 0x0000e002030095a7 */ /* 0x000e6400080210ff */
[----:B-1----:R-:W-:Y:S05]  /*cb30*/  @!P1 BRA `(.L_x_110) ;  /* 0xfffffffc00f09947 */ /* 0x002fea000383ffff */
[----:B------:R-:W-:Y:S05]  /*cb40*/  BRA `(.L_x_109) ;  /* 0xffffff9800c47947 */ /* 0x000fea000383ffff */
.L_x_112:
[----:B--2---:R2:W4:Y:S02]  /*cb50*/  SYNCS.PHASECHK.TRANS64.TRYWAIT P0, [R177+URZ+0x150], R4 ;  /* 0x00015004b10075a7 */ /* 0x00452400080011ff */
[----:B----4-:R-:W-:Y:S05]  /*cb60*/  @!P0 NANOSLEEP.SYNCS 0x989680 ;  /* 0x009896800000895d */ /* 0x010fea0003900000 */
[----:B------:R-:W4:Y:S02]  /*cb70*/  @!P0 SYNCS.PHASECHK.TRANS64 P0, [R177+URZ+0x150], R4 ;  /* 0x00015004b10085a7 */ /* 0x000f2400080010ff */
[----:B----4-:R-:W-:Y:S05]  /*cb80*/  @!P0 BRA `(.L_x_112) ;  /* 0xfffffffc00f08947 */ /* 0x010fea000383ffff */
[----:B------:R-:W-:Y:S05]  /*cb90*/  BRA `(.L_x_111) ;  /* 0xffffff9c001c7947 */ /* 0x000fea000383ffff */
.L_x_121:
[----:B---3--:R3:W4:Y:S02]  /*cba0*/  SYNCS.PHASECHK.TRANS64.TRYWAIT P0, [R190+URZ+0xe0], R5 ;  /* 0x0000e005be0075a7 */ /* 0x00872400080011ff */
[----:B----4-:R-:W-:Y:S05]  /*cbb0*/  @!P0 NANOSLEEP.SYNCS 0x989680 ;  /* 0x009896800000895d */ /* 0x010fea0003900000 */
[----:B------:R-:W4:Y:S02]  /*cbc0*/  @!P0 SYNCS.PHASECHK.TRANS64 P0, [R190+URZ+0xe0], R5 ;  /* 0x0000e005be0085a7 */ /* 0x000f2400080010ff */
[----:B----4-:R-:W-:Y:S05]  /*cbd0*/  @!P0 BRA `(.L_x_121) ;  /* 0xfffffffc00f08947 */ /* 0x010fea000383ffff */
[----:B------:R-:W-:Y:S05]  /*cbe0*/  BRA `(.L_x_120) ;  /* 0xffffffb0002c7947 */ /* 0x000fea000383ffff */
.L_x_130:
[----:B---3--:R3:W4:Y:S02]  /*cbf0*/  SYNCS.PHASECHK.TRANS64.TRYWAIT P0, [R0+URZ+0xe0], R7 ;  /* 0x0000e007000075a7 */ /* 0x00872400080011ff */
[----:B----4-:R-:W-:Y:S05]  /*cc00*/  @!P0 NANOSLEEP.SYNCS 0x989680 ;  /* 0x009896800000895d */ /* 0x010fea0003900000 */
[----:B------:R-:W4:Y:S02]  /*cc10*/  @!P0 SYNCS.PHASECHK.TRANS64 P0, [R0+URZ+0xe0], R7 ;  /* 0x0000e007000085a7 */ /* 0x000f2400080010ff */
[----:B----4-:R-:W-:Y:S05]  /*cc20*/  @!P0 BRA `(.L_x_130) ;  /* 0xfffffffc00f08947 */ /* 0x010fea000383ffff */
[----:B------:R-:W-:Y:S05]  /*cc30*/  BRA `(.L_x_129) ;  /* 0xffffffc400847947 */ /* 0x000fea000383ffff */
.L_x_139:
[----:B---3--:R3:W4:Y:S02]  /*cc40*/  SYNCS.PHASECHK.TRANS64.TRYWAIT P0, [R0+URZ+0xe0], R5 ;  /* 0x0000e005000075a7 */ /* 0x00872400080011ff */
[----:B----4-:R-:W-:Y:S05]  /*cc50*/  @!P0 NANOSLEEP.SYNCS 0x989680 ;  /* 0x009896800000895d */ /* 0x010fea0003900000 */
[----:B------:R-:W4:Y:S02]  /*cc60*/  @!P0 SYNCS.PHASECHK.TRANS64 P0, [R0+URZ+0xe0], R5 ;  /* 0x0000e005000085a7 */ /* 0x000f2400080010ff */
[----:B----4-:R-:W-:Y:S05]  /*cc70*/  @!P0 BRA `(.L_x_139) ;  /* 0xfffffffc00f08947 */ /* 0x010fea000383ffff */
[----:B------:R-:W-:Y:S05]  /*cc80*/  BRA `(.L_x_138) ;  /* 0xffffffd800e87947 */ /* 0x000fea000383ffff */
        .weak           $__internal_0_$__cuda_sm10x_tcgen05_guardrail_trap_col_being_dealloced_not_returned_by_alloc
        .type           $__internal_0_$__cuda_sm10x_tcgen05_guardrail_trap_col_being_dealloced_not_returned_by_alloc,@function
        .size           $__internal_0_$__cuda_sm10x_tcgen05_guardrail_trap_col_being_dealloced_not_returned_by_alloc,($__internal_1_$__cuda_sm10x_tcgen05_guardrail_trap_phase_invalid_during_alloc - $__internal_0_$__cuda_sm10x_tcgen05_guardrail_trap_col_being_dealloced_not_returned_by_alloc)
$__internal_0_$__cuda_sm10x_tcgen05_guardrail_trap_col_being_dealloced_not_returned_by_alloc:
[----:B------:R-:W-:Y:S05]  /*cc90*/  BPT.TRAP 0x1 ;  /* 0x000000040000795c */ /* 0x000fea0000300000 */
[----:B------:R-:W-:-:S04]  /*cca0*/  HFMA2 R3, -RZ, RZ, 0, 0 ;  /* 0x00000000ff037431 */ /* 0x000fc800000001ff */
[----:B------:R-:W-:Y:S05]  /*ccb0*/  RET.REL.NODEC R2 `(_ZN7cutlass13device_kernelINS_4gemm6kernel13GemmUniversalIN4cute5tupleIJiiiiEEENS1_10collective13CollectiveMmaINS1_35MainloopSm100TmaUmmaWarpSpecializedILi14ELi2ELi2ENS5_IJNS4_1CILi1EEENSA_ILi8EEESB_EEEEENS5_IJNSA_ILi128EEENSA_ILi256EEENSA_ILi32EEEEEENS_12float_e4m3_tENS5_IJlSB_lEEESJ_SK_NS4_8TiledMMAINS4_8MMA_AtomIJNS4_10MMA_TraitsINS4_19SM100_MMA_F8F6F4_SSEJSJ_SJ_fSF_SG_NS4_17integral_constantINS4_4UMMA5MajorELSR_0EEESS_NSP_INSQ_7ScaleInELST_0EEESU_EEEEEENS4_6LayoutINS5_IJSB_SB_SB_EEENS5_IJNSA_ILi0EEESZ_SZ_EEEEENS5_IJNS4_10UnderscoreES12_S12_EEEEENS4_23SM90_TMA_LOAD_MULTICASTENS4_14ComposedLayoutINS4_7SwizzleILi1ELi4ELi3EEENS4_18smem_ptr_flag_bitsILi8EEENSX_INS5_IJSC_SH_EEENS5_IJSH_SB_EEEEEEEvNS4_8identityENS4_13SM90_TMA_LOADES1E_vS1F_EENS_8epilogue10collective18CollectiveEpilogueINS1I_23Sm100TmaWarpSpecializedILi4ELi2ELi64ELb0ELb0EEEJSI_NS5_IJNSX_ISF_SB_EENSX_INSA_ILi64EEESB_EEEEESJ_SK_SJ_SK_NS1I_6fusion15FusionCallbacksIS1M_NS1R_17LinearCombinationISJ_fSJ_fLNS_15FloatRoundStyleE2EEESI_S1Q_JEEENS4_5SM1004TMEM4LOAD26SM100_TMEM_LOAD_32dp32b64xES1G_NS16_INS17_ILi2ELi4ELi3EEES1A_NSX_INS5_IJSC_S1O_EEENS5_IJS1O_SB_EEEEEEENS4_39AutoVectorizingCopyWithAssumedAlignmentILi128EEENS4_14SM90_TMA_STOREES25_S27_S27_EEEvvEEEEvNT_6ParamsE) ;  /* 0xffffff3002d07950 */ /* 0x000fea0003c3ffff */
        .weak           $__internal_1_$__cuda_sm10x_tcgen05_guardrail_trap_phase_invalid_during_alloc
        .type           $__internal_1_$__cuda_sm10x_tcgen05_guardrail_trap_phase_invalid_during_alloc,@function
        .size           $__internal_1_$__cuda_sm10x_tcgen05_guardrail_trap_phase_invalid_during_alloc,($__internal_2_$__cuda_sm10x_tcgen05_guardrail_trap_unallocated_columns_being_dealloced - $__internal_1_$__cuda_sm10x_tcgen05_guardrail_trap_phase_invalid_during_alloc)
$__internal_1_$__cuda_sm10x_tcgen05_guardrail_trap_phase_invalid_during_alloc:
[----:B------:R-:W-:Y:S05]  /*ccc0*/  BPT.TRAP 0x1 ;  /* 0x000000040000795c */ /* 0x000fea0000300000 */
[----:B------:R-:W-:-:S04]  /*ccd0*/  MOV R5, 0x0 ;  /* 0x0000000000057802 */ /* 0x000fc80000000f00 */
[----:B------:R-:W-:Y:S05]  /*cce0*/  RET.REL.NODEC R4 `(_ZN7cutlass13device_kernelINS_4gemm6kernel13GemmUniversalIN4cute5tupleIJiiiiEEENS1_10collective13CollectiveMmaINS1_35MainloopSm100TmaUmmaWarpSpecializedILi14ELi2ELi2ENS5_IJNS4_1CILi1EEENSA_ILi8EEESB_EEEEENS5_IJNSA_ILi128EEENSA_ILi256EEENSA_ILi32EEEEEENS_12float_e4m3_tENS5_IJlSB_lEEESJ_SK_NS4_8TiledMMAINS4_8MMA_AtomIJNS4_10MMA_TraitsINS4_19SM100_MMA_F8F6F4_SSEJSJ_SJ_fSF_SG_NS4_17integral_constantINS4_4UMMA5MajorELSR_0EEESS_NSP_INSQ_7ScaleInELST_0EEESU_EEEEEENS4_6LayoutINS5_IJSB_SB_SB_EEENS5_IJNSA_ILi0EEESZ_SZ_EEEEENS5_IJNS4_10UnderscoreES12_S12_EEEEENS4_23SM90_TMA_LOAD_MULTICASTENS4_14ComposedLayoutINS4_7SwizzleILi1ELi4ELi3EEENS4_18smem_ptr_flag_bitsILi8EEENSX_INS5_IJSC_SH_EEENS5_IJSH_SB_EEEEEEEvNS4_8identityENS4_13SM90_TMA_LOADES1E_vS1F_EENS_8epilogue10collective18CollectiveEpilogueINS1I_23Sm100TmaWarpSpecializedILi4ELi2ELi64ELb0ELb0EEEJSI_NS5_IJNSX_ISF_SB_EENSX_INSA_ILi64EEESB_EEEEESJ_SK_SJ_SK_NS1I_6fusion15FusionCallbacksIS1M_NS1R_17LinearCombinationISJ_fSJ_fLNS_15FloatRoundStyleE2EEESI_S1Q_JEEENS4_5SM1004TMEM4LOAD26SM100_TMEM_LOAD_32dp32b64xES1G_NS16_INS17_ILi2ELi4ELi3EEES1A_NSX_INS5_IJSC_S1O_EEENS5_IJS1O_SB_EEEEEEENS4_39AutoVectorizingCopyWithAssumedAlignmentILi128EEENS4_14SM90_TMA_STOREES25_S27_S27_EEEvvEEEEvNT_6ParamsE) ;  /* 0xffffff3004c47950 */ /* 0x000fea0003c3ffff */
        .weak           $__internal_2_$__cuda_sm10x_tcgen05_guardrail_trap_unallocated_columns_being_dealloced
        .type           $__internal_2_$__cuda_sm10x_tcgen05_guardrail_trap_unallocated_columns_being_dealloced,@function
        .size           $__internal_2_$__cuda_sm10x_tcgen05_guardrail_trap_unallocated_columns_being_dealloced,(.L_x_205 - $__internal_2_$__cuda_sm10x_tcgen05_guardrail_trap_unallocated_columns_being_dealloced)
$__internal_2_$__cuda_sm10x_tcgen05_guardrail_trap_unallocated_columns_being_dealloced:
[----:B------:R-:W-:Y:S05]  /*ccf0*/  BPT.TRAP 0x1 ;  /* 0x000000040000795c */ /* 0x000fea0000300000 */
[----:B------:R-:W-:-:S04]  /*cd00*/  HFMA2 R3, -RZ, RZ, 0, 0 ;  /* 0x00000000ff037431 */ /* 0x000fc800000001ff */
[----:B------:R-:W-:Y:S05]  /*cd10*/  RET.REL.NODEC R2 `(_ZN7cutlass13device_kernelINS_4gemm6kernel13GemmUniversalIN4cute5tupleIJiiiiEEENS1_10collective13CollectiveMmaINS1_35MainloopSm100TmaUmmaWarpSpecializedILi14ELi2ELi2ENS5_IJNS4_1CILi1EEENSA_ILi8EEESB_EEEEENS5_IJNSA_ILi128EEENSA_ILi256EEENSA_ILi32EEEEEENS_12float_e4m3_tENS5_IJlSB_lEEESJ_SK_NS4_8TiledMMAINS4_8MMA_AtomIJNS4_10MMA_TraitsINS4_19SM100_MMA_F8F6F4_SSEJSJ_SJ_fSF_SG_NS4_17integral_constantINS4_4UMMA5MajorELSR_0EEESS_NSP_INSQ_7ScaleInELST_0EEESU_EEEEEENS4_6LayoutINS5_IJSB_SB_SB_EEENS5_IJNSA_ILi0EEESZ_SZ_EEEEENS5_IJNS4_10UnderscoreES12_S12_EEEEENS4_23SM90_TMA_LOAD_MULTICASTENS4_14ComposedLayoutINS4_7SwizzleILi1ELi4ELi3EEENS4_18smem_ptr_flag_bitsILi8EEENSX_INS5_IJSC_SH_EEENS5_IJSH_SB_EEEEEEEvNS4_8identityENS4_13SM90_TMA_LOADES1E_vS1F_EENS_8epilogue10collective18CollectiveEpilogueINS1I_23Sm100TmaWarpSpecializedILi4ELi2ELi64ELb0ELb0EEEJSI_NS5_IJNSX_ISF_SB_EENSX_INSA_ILi64EEESB_EEEEESJ_SK_SJ_SK_NS1I_6fusion15FusionCallbacksIS1M_NS1R_17LinearCombinationISJ_fSJ_fLNS_15FloatRoundStyleE2EEESI_S1Q_JEEENS4_5SM1004TMEM4LOAD26SM100_TMEM_LOAD_32dp32b64xES1G_NS16_INS17_ILi2ELi4ELi3EEES1A_NSX_INS5_IJSC_S1O_EEENS5_IJS1O_SB_EEEEEEENS4_39AutoVectorizingCopyWithAssumedAlignmentILi128EEENS4_14SM90_TMA_STOREES25_S27_S27_EEEvvEEEEvNT_6ParamsE) ;  /* 0xffffff3002b87950 */ /* 0x000fea0003c3ffff */
.L_x_204:
[----:B------:R-:W-:-:S00]  /*cd20*/  BRA `(.L_x_204) ;  /* 0xfffffffc00fc7947 */ /* 0x000fc0000383ffff */
[----:B------:R-:W-:-:S00]  /*cd30*/  NOP ;  /* 0x0000000000007918 */ /* 0x000fc00000000000 */
        /* <DEDUP_REMOVED lines=12> */
.L_x_205:


//--------------------- .nv.global.init           --------------------------
	.section	.nv.global.init,"aw",@progbits
.nv.global.init:
	.type		$str$27,@object
	.size		$str$27,($str$28 - $str$27)
$str$27:
        /*0000*/ 	.byte	0x28, 0x61, 0x64, 0x64, 0x72, 0x65, 0x73, 0x73, 0x20, 0x26, 0x20, 0x6d, 0x61, 0x73, 0x6b, 0x29
        /*0010*/ 	.byte	0x20, 0x3d, 0x3d, 0x20, 0x30, 0x00
	.type		$str$28,@object
	.size		$str$28,($str$26 - $str$28)
$str$28:
        /*0016*/ 	.byte	0x2f, 0x74, 0x6d, 0x70, 0x2f, 0x63, 0x75, 0x74, 0x6c, 0x61, 0x73, 0x73, 0x5f, 0x73, 0x77, 0x65
        /*0026*/ 	.byte	0x65, 0x70, 0x5f, 0x73, 0x72, 0x63, 0x2f, 0x69, 0x6e, 0x63, 0x6c, 0x75, 0x64, 0x65, 0x2f, 0x63
        /*0036*/ 	.byte	0x75, 0x74, 0x65, 0x2f, 0x70, 0x6f, 0x69, 0x6e, 0x74, 0x65, 0x72, 0x5f, 0x66, 0x6c, 0x61, 0x67
        /*0046*/ 	.byte	0x67, 0x65, 0x64, 0x2e, 0x68, 0x70, 0x70, 0x00
	.type		$str$26,@object
	.size		$str$26,($str$25 - $str$26)
$str$26:
        /*004e*/ 	.byte	0x2f, 0x74, 0x6d, 0x70, 0x2f, 0x63, 0x75, 0x74, 0x6c, 0x61, 0x73, 0x73, 0x5f, 0x73, 0x77, 0x65
        /*005e*/ 	.byte	0x65, 0x70, 0x5f, 0x73, 0x72, 0x63, 0x2f, 0x69, 0x6e, 0x63, 0x6c, 0x75, 0x64, 0x65, 0x2f, 0x63
        /*006e*/ 	.byte	0x75, 0x74, 0x65, 0x2f, 0x61, 0x74, 0x6f, 0x6d, 0x2f, 0x63, 0x6f, 0x70, 0x79, 0x5f, 0x74, 0x72
        /*007e*/ 	.byte	0x61, 0x69, 0x74, 0x73, 0x5f, 0x73, 0x6d, 0x31, 0x30, 0x30, 0x2e, 0x68, 0x70, 0x70, 0x00
	.type		$str$25,@object
	.size		$str$25,(__unnamed_1 - $str$25)
$str$25:
        /*008d*/ 	.byte	0x28, 0x28, 0x75, 0x69, 0x6e, 0x74, 0x33, 0x32, 0x5f, 0x74, 0x28, 0x74, 0x68, 0x72, 0x65, 0x61
        /*009d*/ 	.byte	0x64, 0x49, 0x64, 0x78, 0x2e, 0x78, 0x29, 0x20, 0x2f, 0x20, 0x33, 0x32, 0x29, 0x20, 0x25, 0x20
        /*00ad*/ 	.byte	0x34, 0x29, 0x20, 0x3d, 0x3d, 0x20, 0x28, 0x28, 0x28, 0x74, 0x6d, 0x65, 0x6d, 0x5f, 0x61, 0x64
        /*00bd*/ 	.byte	0x64, 0x72, 0x20, 0x3e, 0x3e, 0x20, 0x31, 0x36, 0x29, 0x20, 0x2f, 0x20, 0x33, 0x32, 0x29, 0x20
        /*00cd*/ 	.byte	0x25, 0x20, 0x34, 0x29, 0x00
	.type		__unnamed_1,@object
	.size		__unnamed_1,(__unnamed_2 - __unnamed_1)
__unnamed_1:
        /*00d2*/ 	.byte	0x61, 0x75, 0x74, 0x6f, 0x20, 0x63, 0x75, 0x74, 0x65, 0x3a, 0x3a, 0x61, 0x73, 0x5f, 0x70, 0x6f
        /* <DEDUP_REMOVED lines=24> */
        /*0262*/ 	.byte	0x43, 0x3c, 0x38, 0x31, 0x39, 0x32, 0x3e, 0x3e, 0x3e, 0x3e, 0x5d, 0x00
	.type		__unnamed_2,@object
	.size		__unnamed_2,(__unnamed_3 - __unnamed_2)
__unnamed_2:
        /* <DEDUP_REMOVED lines=26> */
	.type		__unnamed_3,@object
	.size		__unnamed_3,(.L_3 - __unnamed_3)
__unnamed_3:
        /* <DEDUP_REMOVED lines=42> */
        /*06aa*/ 	.byte	0x3e, 0x3e, 0x3e, 0x3e, 0x5d, 0x00
.L_3:


//--------------------- .nv.shared._ZN7cutlass13device_kernelINS_4gemm6kernel13GemmUniversalIN4cute5tupleIJiiiiEEENS1_10collective13CollectiveMmaINS1_35MainloopSm100TmaUmmaWarpSpecializedILi14ELi2ELi2ENS5_IJNS4_1CILi1EEENSA_ILi8EEESB_EEEEENS5_IJNSA_ILi128EEENSA_ILi256EEENSA_ILi32EEEEEENS_12float_e4m3_tENS5_IJlSB_lEEESJ_SK_NS4_8TiledMMAINS4_8MMA_AtomIJNS4_10MMA_TraitsINS4_19SM100_MMA_F8F6F4_SSEJSJ_SJ_fSF_SG_NS4_17integral_constantINS4_4UMMA5MajorELSR_0EEESS_NSP_INSQ_7ScaleInELST_0EEESU_EEEEEENS4_6LayoutINS5_IJSB_SB_SB_EEENS5_IJNSA_ILi0EEESZ_SZ_EEEEENS5_IJNS4_10UnderscoreES12_S12_EEEEENS4_23SM90_TMA_LOAD_MULTICASTENS4_14ComposedLayoutINS4_7SwizzleILi1ELi4ELi3EEENS4_18smem_ptr_flag_bitsILi8EEENSX_INS5_IJSC_SH_EEENS5_IJSH_SB_EEEEEEEvNS4_8identityENS4_13SM90_TMA_LOADES1E_vS1F_EENS_8epilogue10collective18CollectiveEpilogueINS1I_23Sm100TmaWarpSpecializedILi4ELi2ELi64ELb0ELb0EEEJSI_NS5_IJNSX_ISF_SB_EENSX_INSA_ILi64EEESB_EEEEESJ_SK_SJ_SK_NS1I_6fusion15FusionCallbacksIS1M_NS1R_17LinearCombinationISJ_fSJ_fLNS_15FloatRoundStyleE2EEESI_S1Q_JEEENS4_5SM1004TMEM4LOAD26SM100_TMEM_LOAD_32dp32b64xES1G_NS16_INS17_ILi2ELi4ELi3EEES1A_NSX_INS5_IJSC_S1O_EEENS5_IJS1O_SB_EEEEEEENS4_39AutoVectorizingCopyWithAssumedAlignmentILi128EEENS4_14SM90_TMA_STOREES25_S27_S27_EEEvvEEEEvNT_6ParamsE --------------------------
	.section	.nv.shared._ZN7cutlass13device_kernelINS_4gemm6kernel13GemmUniversalIN4cute5tupleIJiiiiEEENS1_10collective13CollectiveMmaINS1_35MainloopSm100TmaUmmaWarpSpecializedILi14ELi2ELi2ENS5_IJNS4_1CILi1EEENSA_ILi8EEESB_EEEEENS5_IJNSA_ILi128EEENSA_ILi256EEENSA_ILi32EEEEEENS_12float_e4m3_tENS5_IJlSB_lEEESJ_SK_NS4_8TiledMMAINS4_8MMA_AtomIJNS4_10MMA_TraitsINS4_19SM100_MMA_F8F6F4_SSEJSJ_SJ_fSF_SG_NS4_17integral_constantINS4_4UMMA5MajorELSR_0EEESS_NSP_INSQ_7ScaleInELST_0EEESU_EEEEEENS4_6LayoutINS5_IJSB_SB_SB_EEENS5_IJNSA_ILi0EEESZ_SZ_EEEEENS5_IJNS4_10UnderscoreES12_S12_EEEEENS4_23SM90_TMA_LOAD_MULTICASTENS4_14ComposedLayoutINS4_7SwizzleILi1ELi4ELi3EEENS4_18smem_ptr_flag_bitsILi8EEENSX_INS5_IJSC_SH_EEENS5_IJSH_SB_EEEEEEEvNS4_8identityENS4_13SM90_TMA_LOADES1E_vS1F_EENS_8epilogue10collective18CollectiveEpilogueINS1I_23Sm100TmaWarpSpecializedILi4ELi2ELi64ELb0ELb0EEEJSI_NS5_IJNSX_ISF_SB_EENSX_INSA_ILi64EEESB_EEEEESJ_SK_SJ_SK_NS1I_6fusion15FusionCallbacksIS1M_NS1R_17LinearCombinationISJ_fSJ_fLNS_15FloatRoundStyleE2EEESI_S1Q_JEEENS4_5SM1004TMEM4LOAD26SM100_TMEM_LOAD_32dp32b64xES1G_NS16_INS17_ILi2ELi4ELi3EEES1A_NSX_INS5_IJSC_S1O_EEENS5_IJS1O_SB_EEEEEEENS4_39AutoVectorizingCopyWithAssumedAlignmentILi128EEENS4_14SM90_TMA_STOREES25_S27_S27_EEEvvEEEEvNT_6ParamsE,"aw",@nobits
	.sectionflags	@""
	.align	16
	.zero		1024


//--------------------- .nv.shared.reserved.0     --------------------------
	.section	.nv.shared.reserved.0,"aw",@nobits
	.weak		__nv_reservedSMEM_offset_0_alias
	.size		__nv_reservedSMEM_offset_0_alias, 0, 64
	.other		__nv_reservedSMEM_offset_0_alias,@"STO_CUDA_RESERVED_SHARED STV_DEFAULT"
__nv_reservedSMEM_offset_0_alias:
	.zero		0
.nv.shared.reserved.0:
	.zero		64
	.weak		__nv_reservedSMEM_tcgen05_partition
	.type		__nv_reservedSMEM_tcgen05_partition,@object
	.size		__nv_reservedSMEM_tcgen05_partition,(.L_0 - __nv_reservedSMEM_tcgen05_partition)
__nv_reservedSMEM_tcgen05_partition:
	.zero		32
.L_0:


//--------------------- .nv.global                --------------------------
	.section	.nv.global,"aw",@nobits
.nv.global:
	.type		_ZN40_INTERNAL_0ba1fdea_4_k_cu_f779745a_304954cute1_E,@object
	.size		_ZN40_INTERNAL_0ba1fdea_4_k_cu_f779745a_304954cute1_E,(_ZN40_INTERNAL_0ba1fdea_4_k_cu_f779745a_304954cuda3std3__45__cpo6cbeginE - _ZN40_INTERNAL_0ba1fdea_4_k_cu_f779745a_304954cute1_E)
_ZN40_INTERNAL_0ba1fdea_4_k_cu_f779745a_304954cute1_E:
	.zero		1
	.type		_ZN40_INTERNAL_0ba1fdea_4_k_cu_f779745a_304954cuda3std3__45__cpo6cbeginE,@object
	.size		_ZN40_INTERNAL_0ba1fdea_4_k_cu_f779745a_304954cuda3std3__45__cpo6cbeginE,(_ZN40_INTERNAL_0ba1fdea_4_k_cu_f779745a_304954cuda3std3__48in_placeE - _ZN40_INTERNAL_0ba1fdea_4_k_cu_f779745a_304954cuda3std3__45__cpo6cbeginE)
_ZN40_INTERNAL_0ba1fdea_4_k_cu_f779745a_304954cuda3std3__45__cpo6cbeginE:
	.zero		1
	.type		_ZN40_INTERNAL_0ba1fdea_4_k_cu_f779745a_304954cuda3std3__48in_placeE,@object
	.size		_ZN40_INTERNAL_0ba1fdea_4_k_cu_f779745a_304954cuda3std3__48in_placeE,(_ZN40_INTERNAL_0ba1fdea_4_k_cu_f779745a_304954cuda3std6ranges3__45__cpo9iter_moveE - _ZN40_INTERNAL_0ba1fdea_4_k_cu_f779745a_304954cuda3std3__48in_placeE)
_ZN40_INTERNAL_0ba1fdea_4_k_cu_f779745a_304954cuda3std3__48in_placeE:
	.zero		1
	.type		_ZN40_INTERNAL_0ba1fdea_4_k_cu_f779745a_304954cuda3std6ranges3__45__cpo9iter_moveE,@object
	.size		_ZN40_INTERNAL_0ba1fdea_4_k_cu_f779745a_304954cuda3std6ranges3__45__cpo9iter_moveE,(_ZN40_INTERNAL_0ba1fdea_4_k_cu_f779745a_304954cuda3std3__45__cpo5beginE - _ZN40_INTERNAL_0ba1fdea_4_k_cu_f779745a_304954cuda3std6ranges3__45__cpo9iter_moveE)
_ZN40_INTERNAL_0ba1fdea_4_k_cu_f779745a_304954cuda3std6ranges3__45__cpo9iter_moveE:
	.zero		1
	.type		_ZN40_INTERNAL_0ba1fdea_4_k_cu_f779745a_304954cuda3std3__45__cpo5beginE,@object
	.size		_ZN40_INTERNAL_0ba1fdea_4_k_cu_f779745a_304954cuda3std3__45__cpo5beginE,(_ZN40_INTERNAL_0ba1fdea_4_k_cu_f779745a_304954cuda3std3__442_GLOBAL__N__0ba1fdea_4_k_cu_f779745a_304956ignoreE - _ZN40_INTERNAL_0ba1fdea_4_k_cu_f779745a_304954cuda3std3__45__cpo5beginE)
_ZN40_INTERNAL_0ba1fdea_4_k_cu_f779745a_304954cuda3std3__45__cpo5beginE:
	.zero		1
	.type		_ZN40_INTERNAL_0ba1fdea_4_k_cu_f779745a_304954cuda3std3__442_GLOBAL__N__0ba1fdea_4_k_cu_f779745a_304956ignoreE,@object
	.size		_ZN40_INTERNAL_0ba1fdea_4_k_cu_f779745a_304954cuda3std3__442_GLOBAL__N__0ba1fdea_4_k_cu_f779745a_304956ignoreE,(_ZN40_INTERNAL_0ba1fdea_4_k_cu_f779745a_304954cute7productE - _ZN40_INTERNAL_0ba1fdea_4_k_cu_f779745a_304954cuda3std3__442_GLOBAL__N__0ba1fdea_4_k_cu_f779745a_304956ignoreE)
_ZN40_INTERNAL_0ba1fdea_4_k_cu_f779745a_304954cuda3std3__442_GLOBAL__N__0ba1fdea_4_k_cu_f779745a_304956ignoreE:
	.zero		1
	.type		_ZN40_INTERNAL_0ba1fdea_4_k_cu_f779745a_304954cute7productE,@object
	.size		_ZN40_INTERNAL_0ba1fdea_4_k_cu_f779745a_304954cute7productE,(_ZN40_INTERNAL_0ba1fdea_4_k_cu_f779745a_304954cuda3std3__45__cpo3endE - _ZN40_INTERNAL_0ba1fdea_4_k_cu_f779745a_304954cute7productE)
_ZN40_INTERNAL_0ba1fdea_4_k_cu_f779745a_304954cute7productE:
	.zero		1
	.type		_ZN40_INTERNAL_0ba1fdea_4_k_cu_f779745a_304954cuda3std3__45__cpo3endE,@object
	.size		_ZN40_INTERNAL_0ba1fdea_4_k_cu_f779745a_304954cuda3std3__45__cpo3endE,(_ZN40_INTERNAL_0ba1fdea_4_k_cu_f779745a_304954cuda3std3__419piecewise_constructE - _ZN40_INTERNAL_0ba1fdea_4_k_cu_f779745a_304954cuda3std3__45__cpo3endE)
_ZN40_INTERNAL_0ba1fdea_4_k_cu_f779745a_304954cuda3std3__45__cpo3endE:
	.zero		1
	.type		_ZN40_INTERNAL_0ba1fdea_4_k_cu_f779745a_304954cuda3std3__419piecewise_constructE,@object
	.size		_ZN40_INTERNAL_0ba1fdea_4_k_cu_f779745a_304954cuda3std3__419piecewise_constructE,(_ZN40_INTERNAL_0ba1fdea_4_k_cu_f779745a_304954cuda3std3__45__cpo4cendE - _ZN40_INTERNAL_0ba1fdea_4_k_cu_f779745a_304954cuda3std3__419piecewise_constructE)
_ZN40_INTERNAL_0ba1fdea_4_k_cu_f779745a_304954cuda3std3__419piecewise_constructE:
	.zero		1
	.type		_ZN40_INTERNAL_0ba1fdea_4_k_cu_f779745a_304954cuda3std3__45__cpo4cendE,@object
	.size		_ZN40_INTERNAL_0ba1fdea_4_k_cu_f779745a_304954cuda3std3__45__cpo4cendE,(_ZN40_INTERNAL_0ba1fdea_4_k_cu_f779745a_304954cuda3std6ranges3__45__cpo4swapE - _ZN40_INTERNAL_0ba1fdea_4_k_cu_f779745a_304954cuda3std3__45__cpo4cendE)
_ZN40_INTERNAL_0ba1fdea_4_k_cu_f779745a_304954cuda3std3__45__cpo4cendE:
	.zero		1
	.type		_ZN40_INTERNAL_0ba1fdea_4_k_cu_f779745a_304954cuda3std6ranges3__45__cpo4swapE,@object
	.size		_ZN40_INTERNAL_0ba1fdea_4_k_cu_f779745a_304954cuda3std6ranges3__45__cpo4swapE,(.L_11 - _ZN40_INTERNAL_0ba1fdea_4_k_cu_f779745a_304954cuda3std6ranges3__45__cpo4swapE)
_ZN40_INTERNAL_0ba1fdea_4_k_cu_f779745a_304954cuda3std6ranges3__45__cpo4swapE:
	.zero		1
.L_11:


//--------------------- .nv.constant0._ZN7cutlass13device_kernelINS_4gemm6kernel13GemmUniversalIN4cute5tupleIJiiiiEEENS1_10collective13CollectiveMmaINS1_35MainloopSm100TmaUmmaWarpSpecializedILi14ELi2ELi2ENS5_IJNS4_1CILi1EEENSA_ILi8EEESB_EEEEENS5_IJNSA_ILi128EEENSA_ILi256EEENSA_ILi32EEEEEENS_12float_e4m3_tENS5_IJlSB_lEEESJ_SK_NS4_8TiledMMAINS4_8MMA_AtomIJNS4_10MMA_TraitsINS4_19SM100_MMA_F8F6F4_SSEJSJ_SJ_fSF_SG_NS4_17integral_constantINS4_4UMMA5MajorELSR_0EEESS_NSP_INSQ_7ScaleInELST_0EEESU_EEEEEENS4_6LayoutINS5_IJSB_SB_SB_EEENS5_IJNSA_ILi0EEESZ_SZ_EEEEENS5_IJNS4_10UnderscoreES12_S12_EEEEENS4_23SM90_TMA_LOAD_MULTICASTENS4_14ComposedLayoutINS4_7SwizzleILi1ELi4ELi3EEENS4_18smem_ptr_flag_bitsILi8EEENSX_INS5_IJSC_SH_EEENS5_IJSH_SB_EEEEEEEvNS4_8identityENS4_13SM90_TMA_LOADES1E_vS1F_EENS_8epilogue10collective18CollectiveEpilogueINS1I_23Sm100TmaWarpSpecializedILi4ELi2ELi64ELb0ELb0EEEJSI_NS5_IJNSX_ISF_SB_EENSX_INSA_ILi64EEESB_EEEEESJ_SK_SJ_SK_NS1I_6fusion15FusionCallbacksIS1M_NS1R_17LinearCombinationISJ_fSJ_fLNS_15FloatRoundStyleE2EEESI_S1Q_JEEENS4_5SM1004TMEM4LOAD26SM100_TMEM_LOAD_32dp32b64xES1G_NS16_INS17_ILi2ELi4ELi3EEES1A_NSX_INS5_IJSC_S1O_EEENS5_IJS1O_SB_EEEEEEENS4_39AutoVectorizingCopyWithAssumedAlignmentILi128EEENS4_14SM90_TMA_STOREES25_S27_S27_EEEvvEEEEvNT_6ParamsE --------------------------
	.section	.nv.constant0._ZN7cutlass13device_kernelINS_4gemm6kernel13GemmUniversalIN4cute5tupleIJiiiiEEENS1_10collective13CollectiveMmaINS1_35MainloopSm100TmaUmmaWarpSpecializedILi14ELi2ELi2ENS5_IJNS4_1CILi1EEENSA_ILi8EEESB_EEEEENS5_IJNSA_ILi128EEENSA_ILi256EEENSA_ILi32EEEEEENS_12float_e4m3_tENS5_IJlSB_lEEESJ_SK_NS4_8TiledMMAINS4_8MMA_AtomIJNS4_10MMA_TraitsINS4_19SM100_MMA_F8F6F4_SSEJSJ_SJ_fSF_SG_NS4_17integral_constantINS4_4UMMA5MajorELSR_0EEESS_NSP_INSQ_7ScaleInELST_0EEESU_EEEEEENS4_6LayoutINS5_IJSB_SB_SB_EEENS5_IJNSA_ILi0EEESZ_SZ_EEEEENS5_IJNS4_10UnderscoreES12_S12_EEEEENS4_23SM90_TMA_LOAD_MULTICASTENS4_14ComposedLayoutINS4_7SwizzleILi1ELi4ELi3EEENS4_18smem_ptr_flag_bitsILi8EEENSX_INS5_IJSC_SH_EEENS5_IJSH_SB_EEEEEEEvNS4_8identityENS4_13SM90_TMA_LOADES1E_vS1F_EENS_8epilogue10collective18CollectiveEpilogueINS1I_23Sm100TmaWarpSpecializedILi4ELi2ELi64ELb0ELb0EEEJSI_NS5_IJNSX_ISF_SB_EENSX_INSA_ILi64EEESB_EEEEESJ_SK_SJ_SK_NS1I_6fusion15FusionCallbacksIS1M_NS1R_17LinearCombinationISJ_fSJ_fLNS_15FloatRoundStyleE2EEESI_S1Q_JEEENS4_5SM1004TMEM4LOAD26SM100_TMEM_LOAD_32dp32b64xES1G_NS16_INS17_ILi2ELi4ELi3EEES1A_NSX_INS5_IJSC_S1O_EEENS5_IJS1O_SB_EEEEEEENS4_39AutoVectorizingCopyWithAssumedAlignmentILi128EEENS4_14SM90_TMA_STOREES25_S27_S27_EEEvvEEEEvNT_6ParamsE,"a",@progbits
	.sectionflags	@""
	.align	4
.nv.constant0._ZN7cutlass13device_kernelINS_4gemm6kernel13GemmUniversalIN4cute5tupleIJiiiiEEENS1_10collective13CollectiveMmaINS1_35MainloopSm100TmaUmmaWarpSpecializedILi14ELi2ELi2ENS5_IJNS4_1CILi1EEENSA_ILi8EEESB_EEEEENS5_IJNSA_ILi128EEENSA_ILi256EEENSA_ILi32EEEEEENS_12float_e4m3_tENS5_IJlSB_lEEESJ_SK_NS4_8TiledMMAINS4_8MMA_AtomIJNS4_10MMA_TraitsINS4_19SM100_MMA_F8F6F4_SSEJSJ_SJ_fSF_SG_NS4_17integral_constantINS4_4UMMA5MajorELSR_0EEESS_NSP_INSQ_7ScaleInELST_0EEESU_EEEEEENS4_6LayoutINS5_IJSB_SB_SB_EEENS5_IJNSA_ILi0EEESZ_SZ_EEEEENS5_IJNS4_10UnderscoreES12_S12_EEEEENS4_23SM90_TMA_LOAD_MULTICASTENS4_14ComposedLayoutINS4_7SwizzleILi1ELi4ELi3EEENS4_18smem_ptr_flag_bitsILi8EEENSX_INS5_IJSC_SH_EEENS5_IJSH_SB_EEEEEEEvNS4_8identityENS4_13SM90_TMA_LOADES1E_vS1F_EENS_8epilogue10collective18CollectiveEpilogueINS1I_23Sm100TmaWarpSpecializedILi4ELi2ELi64ELb0ELb0EEEJSI_NS5_IJNSX_ISF_SB_EENSX_INSA_ILi64EEESB_EEEEESJ_SK_SJ_SK_NS1I_6fusion15FusionCallbacksIS1M_NS1R_17LinearCombinationISJ_fSJ_fLNS_15FloatRoundStyleE2EEESI_S1Q_JEEENS4_5SM1004TMEM4LOAD26SM100_TMEM_LOAD_32dp32b64xES1G_NS16_INS17_ILi2ELi4ELi3EEES1A_NSX_INS5_IJSC_S1O_EEENS5_IJS1O_SB_EEEEEEENS4_39AutoVectorizingCopyWithAssumedAlignmentILi128EEENS4_14SM90_TMA_STOREES25_S27_S27_EEEvvEEEEvNT_6ParamsE:
	.zero		2944


//--------------------- SYMBOLS --------------------------

	.type		.nv.reservedSmem.offset0,@object
	.size		.nv.reservedSmem.offset0,0x4
	.type		.nv.reservedSmem.cap,@object
	.size		.nv.reservedSmem.cap,0x4
	.type		__assertfail,@function
